//
// Generated by NVIDIA NVVM Compiler
//
// Compiler Build ID: CL-36424714
// Cuda compilation tools, release 13.0, V13.0.88
// Based on NVVM 20.0.0
//

.version 9.0
.target sm_100
.address_size 64

	// .globl	_Z9warmingUpPiS_j

.visible .entry _Z9warmingUpPiS_j(
	.param .u64 .ptr .align 1 _Z9warmingUpPiS_j_param_0,
	.param .u64 .ptr .align 1 _Z9warmingUpPiS_j_param_1,
	.param .u32 _Z9warmingUpPiS_j_param_2
)
{
	.reg .pred 	%p<6>;
	.reg .b32 	%r<17>;
	.reg .b64 	%rd<13>;

	ld.param.u64 	%rd4, [_Z9warmingUpPiS_j_param_0];
	ld.param.u64 	%rd3, [_Z9warmingUpPiS_j_param_1];
	ld.param.u32 	%r6, [_Z9warmingUpPiS_j_param_2];
	cvta.to.global.u64 	%rd5, %rd4;
	mov.u32 	%r1, %tid.x;
	mov.u32 	%r2, %ctaid.x;
	mov.u32 	%r3, %ntid.x;
	mul.lo.s32 	%r7, %r2, %r3;
	add.s32 	%r8, %r7, %r1;
	mul.wide.u32 	%rd6, %r7, 4;
	add.s64 	%rd1, %rd5, %rd6;
	setp.ge.u32 	%p1, %r8, %r6;
	@%p1 bra 	$L__BB0_8;
	setp.lt.u32 	%p2, %r3, 2;
	@%p2 bra 	$L__BB0_6;
	mul.wide.u32 	%rd7, %r1, 4;
	add.s64 	%rd2, %rd1, %rd7;
	mov.b32 	%r16, 1;
$L__BB0_3:
	shl.b32 	%r5, %r16, 1;
	add.s32 	%r10, %r5, -1;
	and.b32  	%r11, %r10, %r1;
	setp.ne.s32 	%p3, %r11, 0;
	@%p3 bra 	$L__BB0_5;
	mul.wide.s32 	%rd8, %r16, 4;
	add.s64 	%rd9, %rd2, %rd8;
	ld.global.u32 	%r12, [%rd9];
	ld.global.u32 	%r13, [%rd2];
	add.s32 	%r14, %r13, %r12;
	st.global.u32 	[%rd2], %r14;
$L__BB0_5:
	bar.sync 	0;
	setp.lt.u32 	%p4, %r5, %r3;
	mov.u32 	%r16, %r5;
	@%p4 bra 	$L__BB0_3;
$L__BB0_6:
	setp.ne.s32 	%p5, %r1, 0;
	@%p5 bra 	$L__BB0_8;
	ld.global.u32 	%r15, [%rd1];
	cvta.to.global.u64 	%rd10, %rd3;
	mul.wide.u32 	%rd11, %r2, 4;
	add.s64 	%rd12, %rd10, %rd11;
	st.global.u32 	[%rd12], %r15;
$L__BB0_8:
	ret;

}
	// .globl	_Z16reduceNeighboredPiS_j
.visible .entry _Z16reduceNeighboredPiS_j(
	.param .u64 .ptr .align 1 _Z16reduceNeighboredPiS_j_param_0,
	.param .u64 .ptr .align 1 _Z16reduceNeighboredPiS_j_param_1,
	.param .u32 _Z16reduceNeighboredPiS_j_param_2
)
{
	.reg .pred 	%p<6>;
	.reg .b32 	%r<17>;
	.reg .b64 	%rd<13>;

	ld.param.u64 	%rd4, [_Z16reduceNeighboredPiS_j_param_0];
	ld.param.u64 	%rd3, [_Z16reduceNeighboredPiS_j_param_1];
	ld.param.u32 	%r6, [_Z16reduceNeighboredPiS_j_param_2];
	cvta.to.global.u64 	%rd5, %rd4;
	mov.u32 	%r1, %tid.x;
	mov.u32 	%r2, %ctaid.x;
	mov.u32 	%r3, %ntid.x;
	mul.lo.s32 	%r7, %r2, %r3;
	add.s32 	%r8, %r7, %r1;
	mul.wide.u32 	%rd6, %r7, 4;
	add.s64 	%rd1, %rd5, %rd6;
	setp.ge.u32 	%p1, %r8, %r6;
	@%p1 bra 	$L__BB1_8;
	setp.lt.u32 	%p2, %r3, 2;
	@%p2 bra 	$L__BB1_6;
	mul.wide.u32 	%rd7, %r1, 4;
	add.s64 	%rd2, %rd1, %rd7;
	mov.b32 	%r16, 1;
$L__BB1_3:
	shl.b32 	%r5, %r16, 1;
	add.s32 	%r10, %r5, -1;
	and.b32  	%r11, %r10, %r1;
	setp.ne.s32 	%p3, %r11, 0;
	@%p3 bra 	$L__BB1_5;
	mul.wide.s32 	%rd8, %r16, 4;
	add.s64 	%rd9, %rd2, %rd8;
	ld.global.u32 	%r12, [%rd9];
	ld.global.u32 	%r13, [%rd2];
	add.s32 	%r14, %r13, %r12;
	st.global.u32 	[%rd2], %r14;
$L__BB1_5:
	bar.sync 	0;
	setp.lt.u32 	%p4, %r5, %r3;
	mov.u32 	%r16, %r5;
	@%p4 bra 	$L__BB1_3;
$L__BB1_6:
	setp.ne.s32 	%p5, %r1, 0;
	@%p5 bra 	$L__BB1_8;
	ld.global.u32 	%r15, [%rd1];
	cvta.to.global.u64 	%rd10, %rd3;
	mul.wide.u32 	%rd11, %r2, 4;
	add.s64 	%rd12, %rd10, %rd11;
	st.global.u32 	[%rd12], %r15;
$L__BB1_8:
	ret;

}
	// .globl	_Z20reduceNeighboredLessPiS_j
.visible .entry _Z20reduceNeighboredLessPiS_j(
	.param .u64 .ptr .align 1 _Z20reduceNeighboredLessPiS_j_param_0,
	.param .u64 .ptr .align 1 _Z20reduceNeighboredLessPiS_j_param_1,
	.param .u32 _Z20reduceNeighboredLessPiS_j_param_2
)
{
	.reg .pred 	%p<6>;
	.reg .b32 	%r<17>;
	.reg .b64 	%rd<13>;

	ld.param.u64 	%rd4, [_Z20reduceNeighboredLessPiS_j_param_0];
	ld.param.u64 	%rd3, [_Z20reduceNeighboredLessPiS_j_param_1];
	ld.param.u32 	%r7, [_Z20reduceNeighboredLessPiS_j_param_2];
	cvta.to.global.u64 	%rd5, %rd4;
	mov.u32 	%r1, %tid.x;
	mov.u32 	%r2, %ctaid.x;
	mov.u32 	%r3, %ntid.x;
	mul.lo.s32 	%r8, %r2, %r3;
	add.s32 	%r9, %r8, %r1;
	mul.wide.u32 	%rd6, %r8, 4;
	add.s64 	%rd1, %rd5, %rd6;
	setp.ge.u32 	%p1, %r9, %r7;
	@%p1 bra 	$L__BB2_8;
	setp.lt.u32 	%p2, %r3, 2;
	@%p2 bra 	$L__BB2_6;
	shr.u32 	%r4, %r3, 1;
	mul.wide.u32 	%rd7, %r1, 4;
	add.s64 	%rd2, %rd1, %rd7;
	mov.b32 	%r16, 1;
$L__BB2_3:
	shl.b32 	%r6, %r16, 1;
	mul.lo.s32 	%r11, %r6, %r1;
	setp.ge.u32 	%p3, %r11, %r4;
	@%p3 bra 	$L__BB2_5;
	mul.wide.s32 	%rd8, %r16, 4;
	add.s64 	%rd9, %rd2, %rd8;
	ld.global.u32 	%r12, [%rd9];
	ld.global.u32 	%r13, [%rd2];
	add.s32 	%r14, %r13, %r12;
	st.global.u32 	[%rd2], %r14;
$L__BB2_5:
	bar.sync 	0;
	setp.lt.u32 	%p4, %r6, %r3;
	mov.u32 	%r16, %r6;
	@%p4 bra 	$L__BB2_3;
$L__BB2_6:
	setp.ne.s32 	%p5, %r1, 0;
	@%p5 bra 	$L__BB2_8;
	ld.global.u32 	%r15, [%rd1];
	cvta.to.global.u64 	%rd10, %rd3;
	mul.wide.u32 	%rd11, %r2, 4;
	add.s64 	%rd12, %rd10, %rd11;
	st.global.u32 	[%rd12], %r15;
$L__BB2_8:
	ret;

}
	// .globl	_Z17reduceInterleavedPiS_j
.visible .entry _Z17reduceInterleavedPiS_j(
	.param .u64 .ptr .align 1 _Z17reduceInterleavedPiS_j_param_0,
	.param .u64 .ptr .align 1 _Z17reduceInterleavedPiS_j_param_1,
	.param .u32 _Z17reduceInterleavedPiS_j_param_2
)
{
	.reg .pred 	%p<6>;
	.reg .b32 	%r<14>;
	.reg .b64 	%rd<13>;

	ld.param.u64 	%rd4, [_Z17reduceInterleavedPiS_j_param_0];
	ld.param.u64 	%rd3, [_Z17reduceInterleavedPiS_j_param_1];
	ld.param.u32 	%r6, [_Z17reduceInterleavedPiS_j_param_2];
	cvta.to.global.u64 	%rd5, %rd4;
	mov.u32 	%r1, %tid.x;
	mov.u32 	%r2, %ctaid.x;
	mov.u32 	%r13, %ntid.x;
	mul.lo.s32 	%r7, %r2, %r13;
	add.s32 	%r8, %r7, %r1;
	mul.wide.u32 	%rd6, %r7, 4;
	add.s64 	%rd1, %rd5, %rd6;
	setp.ge.u32 	%p1, %r8, %r6;
	@%p1 bra 	$L__BB3_8;
	setp.lt.u32 	%p2, %r13, 2;
	@%p2 bra 	$L__BB3_6;
	mul.wide.u32 	%rd7, %r1, 4;
	add.s64 	%rd2, %rd1, %rd7;
$L__BB3_3:
	shr.u32 	%r5, %r13, 1;
	setp.ge.u32 	%p3, %r1, %r5;
	@%p3 bra 	$L__BB3_5;
	mul.wide.u32 	%rd8, %r5, 4;
	add.s64 	%rd9, %rd2, %rd8;
	ld.global.u32 	%r9, [%rd9];
	ld.global.u32 	%r10, [%rd2];
	add.s32 	%r11, %r10, %r9;
	st.global.u32 	[%rd2], %r11;
$L__BB3_5:
	bar.sync 	0;
	setp.gt.u32 	%p4, %r13, 3;
	mov.u32 	%r13, %r5;
	@%p4 bra 	$L__BB3_3;
$L__BB3_6:
	setp.ne.s32 	%p5, %r1, 0;
	@%p5 bra 	$L__BB3_8;
	ld.global.u32 	%r12, [%rd1];
	cvta.to.global.u64 	%rd10, %rd3;
	mul.wide.u32 	%rd11, %r2, 4;
	add.s64 	%rd12, %rd10, %rd11;
	st.global.u32 	[%rd12], %r12;
$L__BB3_8:
	ret;

}
	// .globl	_Z16reduceUnrolling2PiS_j
.visible .entry _Z16reduceUnrolling2PiS_j(
	.param .u64 .ptr .align 1 _Z16reduceUnrolling2PiS_j_param_0,
	.param .u64 .ptr .align 1 _Z16reduceUnrolling2PiS_j_param_1,
	.param .u32 _Z16reduceUnrolling2PiS_j_param_2
)
{
	.reg .pred 	%p<6>;
	.reg .b32 	%r<19>;
	.reg .b64 	%rd<18>;

	ld.param.u64 	%rd6, [_Z16reduceUnrolling2PiS_j_param_0];
	ld.param.u64 	%rd5, [_Z16reduceUnrolling2PiS_j_param_1];
	ld.param.u32 	%r8, [_Z16reduceUnrolling2PiS_j_param_2];
	cvta.to.global.u64 	%rd1, %rd6;
	mov.u32 	%r1, %tid.x;
	mov.u32 	%r2, %ctaid.x;
	mov.u32 	%r18, %ntid.x;
	mul.lo.s32 	%r9, %r2, %r18;
	shl.b32 	%r10, %r9, 1;
	add.s32 	%r4, %r10, %r1;
	cvt.u64.u32 	%rd2, %r10;
	add.s32 	%r5, %r4, %r18;
	setp.ge.u32 	%p1, %r5, %r8;
	@%p1 bra 	$L__BB4_2;
	mul.wide.u32 	%rd7, %r5, 4;
	add.s64 	%rd8, %rd1, %rd7;
	ld.global.u32 	%r11, [%rd8];
	mul.wide.u32 	%rd9, %r4, 4;
	add.s64 	%rd10, %rd1, %rd9;
	ld.global.u32 	%r12, [%rd10];
	add.s32 	%r13, %r12, %r11;
	st.global.u32 	[%rd10], %r13;
$L__BB4_2:
	shl.b64 	%rd11, %rd2, 2;
	add.s64 	%rd3, %rd1, %rd11;
	bar.sync 	0;
	setp.lt.u32 	%p2, %r18, 2;
	@%p2 bra 	$L__BB4_7;
	mul.wide.u32 	%rd12, %r1, 4;
	add.s64 	%rd4, %rd3, %rd12;
$L__BB4_4:
	shr.u32 	%r7, %r18, 1;
	setp.ge.u32 	%p3, %r1, %r7;
	@%p3 bra 	$L__BB4_6;
	mul.wide.u32 	%rd13, %r7, 4;
	add.s64 	%rd14, %rd4, %rd13;
	ld.global.u32 	%r14, [%rd14];
	ld.global.u32 	%r15, [%rd4];
	add.s32 	%r16, %r15, %r14;
	st.global.u32 	[%rd4], %r16;
$L__BB4_6:
	bar.sync 	0;
	setp.gt.u32 	%p4, %r18, 3;
	mov.u32 	%r18, %r7;
	@%p4 bra 	$L__BB4_4;
$L__BB4_7:
	setp.ne.s32 	%p5, %r1, 0;
	@%p5 bra 	$L__BB4_9;
	ld.global.u32 	%r17, [%rd3];
	cvta.to.global.u64 	%rd15, %rd5;
	mul.wide.u32 	%rd16, %r2, 4;
	add.s64 	%rd17, %rd15, %rd16;
	st.global.u32 	[%rd17], %r17;
$L__BB4_9:
	ret;

}
	// .globl	_Z16reduceUnrolling4PiS_j
.visible .entry _Z16reduceUnrolling4PiS_j(
	.param .u64 .ptr .align 1 _Z16reduceUnrolling4PiS_j_param_0,
	.param .u64 .ptr .align 1 _Z16reduceUnrolling4PiS_j_param_1,
	.param .u32 _Z16reduceUnrolling4PiS_j_param_2
)
{
	.reg .pred 	%p<6>;
	.reg .b32 	%r<26>;
	.reg .b64 	%rd<22>;

	ld.param.u64 	%rd6, [_Z16reduceUnrolling4PiS_j_param_0];
	ld.param.u64 	%rd5, [_Z16reduceUnrolling4PiS_j_param_1];
	ld.param.u32 	%r8, [_Z16reduceUnrolling4PiS_j_param_2];
	cvta.to.global.u64 	%rd1, %rd6;
	mov.u32 	%r1, %tid.x;
	mov.u32 	%r2, %ctaid.x;
	mov.u32 	%r25, %ntid.x;
	mul.lo.s32 	%r9, %r2, %r25;
	shl.b32 	%r10, %r9, 2;
	add.s32 	%r4, %r10, %r1;
	cvt.u64.u32 	%rd2, %r10;
	mad.lo.s32 	%r5, %r25, 3, %r4;
	setp.ge.u32 	%p1, %r5, %r8;
	@%p1 bra 	$L__BB5_2;
	shl.b32 	%r11, %r25, 1;
	sub.s32 	%r12, %r5, %r11;
	mul.wide.u32 	%rd7, %r12, 4;
	add.s64 	%rd8, %rd1, %rd7;
	ld.global.u32 	%r13, [%rd8];
	mul.wide.u32 	%rd9, %r4, 4;
	add.s64 	%rd10, %rd1, %rd9;
	ld.global.u32 	%r14, [%rd10];
	add.s32 	%r15, %r14, %r13;
	add.s32 	%r16, %r12, %r25;
	mul.wide.u32 	%rd11, %r16, 4;
	add.s64 	%rd12, %rd1, %rd11;
	ld.global.u32 	%r17, [%rd12];
	add.s32 	%r18, %r17, %r15;
	mul.wide.u32 	%rd13, %r5, 4;
	add.s64 	%rd14, %rd1, %rd13;
	ld.global.u32 	%r19, [%rd14];
	add.s32 	%r20, %r19, %r18;
	st.global.u32 	[%rd10], %r20;
$L__BB5_2:
	shl.b64 	%rd15, %rd2, 2;
	add.s64 	%rd3, %rd1, %rd15;
	bar.sync 	0;
	setp.lt.u32 	%p2, %r25, 2;
	@%p2 bra 	$L__BB5_7;
	mul.wide.u32 	%rd16, %r1, 4;
	add.s64 	%rd4, %rd3, %rd16;
$L__BB5_4:
	shr.u32 	%r7, %r25, 1;
	setp.ge.u32 	%p3, %r1, %r7;
	@%p3 bra 	$L__BB5_6;
	mul.wide.u32 	%rd17, %r7, 4;
	add.s64 	%rd18, %rd4, %rd17;
	ld.global.u32 	%r21, [%rd18];
	ld.global.u32 	%r22, [%rd4];
	add.s32 	%r23, %r22, %r21;
	st.global.u32 	[%rd4], %r23;
$L__BB5_6:
	bar.sync 	0;
	setp.gt.u32 	%p4, %r25, 3;
	mov.u32 	%r25, %r7;
	@%p4 bra 	$L__BB5_4;
$L__BB5_7:
	setp.ne.s32 	%p5, %r1, 0;
	@%p5 bra 	$L__BB5_9;
	ld.global.u32 	%r24, [%rd3];
	cvta.to.global.u64 	%rd19, %rd5;
	mul.wide.u32 	%rd20, %r2, 4;
	add.s64 	%rd21, %rd19, %rd20;
	st.global.u32 	[%rd21], %r24;
$L__BB5_9:
	ret;

}
	// .globl	_Z16reduceUnrolling8PiS_j
.visible .entry _Z16reduceUnrolling8PiS_j(
	.param .u64 .ptr .align 1 _Z16reduceUnrolling8PiS_j_param_0,
	.param .u64 .ptr .align 1 _Z16reduceUnrolling8PiS_j_param_1,
	.param .u32 _Z16reduceUnrolling8PiS_j_param_2
)
{
	.reg .pred 	%p<6>;
	.reg .b32 	%r<37>;
	.reg .b64 	%rd<30>;

	ld.param.u64 	%rd6, [_Z16reduceUnrolling8PiS_j_param_0];
	ld.param.u64 	%rd5, [_Z16reduceUnrolling8PiS_j_param_1];
	ld.param.u32 	%r8, [_Z16reduceUnrolling8PiS_j_param_2];
	cvta.to.global.u64 	%rd1, %rd6;
	mov.u32 	%r1, %tid.x;
	mov.u32 	%r2, %ctaid.x;
	mov.u32 	%r36, %ntid.x;
	mul.lo.s32 	%r9, %r2, %r36;
	shl.b32 	%r10, %r9, 3;
	add.s32 	%r4, %r10, %r1;
	cvt.u64.u32 	%rd2, %r10;
	mad.lo.s32 	%r5, %r36, 7, %r4;
	setp.ge.u32 	%p1, %r5, %r8;
	@%p1 bra 	$L__BB6_2;
	mad.lo.s32 	%r11, %r36, -6, %r5;
	mul.wide.u32 	%rd7, %r11, 4;
	add.s64 	%rd8, %rd1, %rd7;
	ld.global.u32 	%r12, [%rd8];
	mul.wide.u32 	%rd9, %r4, 4;
	add.s64 	%rd10, %rd1, %rd9;
	ld.global.u32 	%r13, [%rd10];
	add.s32 	%r14, %r13, %r12;
	add.s32 	%r15, %r11, %r36;
	mul.wide.u32 	%rd11, %r15, 4;
	add.s64 	%rd12, %rd1, %rd11;
	ld.global.u32 	%r16, [%rd12];
	add.s32 	%r17, %r16, %r14;
	add.s32 	%r18, %r15, %r36;
	mul.wide.u32 	%rd13, %r18, 4;
	add.s64 	%rd14, %rd1, %rd13;
	ld.global.u32 	%r19, [%rd14];
	add.s32 	%r20, %r19, %r17;
	add.s32 	%r21, %r18, %r36;
	mul.wide.u32 	%rd15, %r21, 4;
	add.s64 	%rd16, %rd1, %rd15;
	ld.global.u32 	%r22, [%rd16];
	add.s32 	%r23, %r22, %r20;
	add.s32 	%r24, %r21, %r36;
	mul.wide.u32 	%rd17, %r24, 4;
	add.s64 	%rd18, %rd1, %rd17;
	ld.global.u32 	%r25, [%rd18];
	add.s32 	%r26, %r25, %r23;
	add.s32 	%r27, %r24, %r36;
	mul.wide.u32 	%rd19, %r27, 4;
	add.s64 	%rd20, %rd1, %rd19;
	ld.global.u32 	%r28, [%rd20];
	add.s32 	%r29, %r28, %r26;
	mul.wide.u32 	%rd21, %r5, 4;
	add.s64 	%rd22, %rd1, %rd21;
	ld.global.u32 	%r30, [%rd22];
	add.s32 	%r31, %r30, %r29;
	st.global.u32 	[%rd10], %r31;
$L__BB6_2:
	shl.b64 	%rd23, %rd2, 2;
	add.s64 	%rd3, %rd1, %rd23;
	bar.sync 	0;
	setp.lt.u32 	%p2, %r36, 2;
	@%p2 bra 	$L__BB6_7;
	mul.wide.u32 	%rd24, %r1, 4;
	add.s64 	%rd4, %rd3, %rd24;
$L__BB6_4:
	shr.u32 	%r7, %r36, 1;
	setp.ge.u32 	%p3, %r1, %r7;
	@%p3 bra 	$L__BB6_6;
	mul.wide.u32 	%rd25, %r7, 4;
	add.s64 	%rd26, %rd4, %rd25;
	ld.global.u32 	%r32, [%rd26];
	ld.global.u32 	%r33, [%rd4];
	add.s32 	%r34, %r33, %r32;
	st.global.u32 	[%rd4], %r34;
$L__BB6_6:
	bar.sync 	0;
	setp.gt.u32 	%p4, %r36, 3;
	mov.u32 	%r36, %r7;
	@%p4 bra 	$L__BB6_4;
$L__BB6_7:
	setp.ne.s32 	%p5, %r1, 0;
	@%p5 bra 	$L__BB6_9;
	ld.global.u32 	%r35, [%rd3];
	cvta.to.global.u64 	%rd27, %rd5;
	mul.wide.u32 	%rd28, %r2, 4;
	add.s64 	%rd29, %rd27, %rd28;
	st.global.u32 	[%rd29], %r35;
$L__BB6_9:
	ret;

}
	// .globl	_Z18reduceUnrollWarps8PiS_j
.visible .entry _Z18reduceUnrollWarps8PiS_j(
	.param .u64 .ptr .align 1 _Z18reduceUnrollWarps8PiS_j_param_0,
	.param .u64 .ptr .align 1 _Z18reduceUnrollWarps8PiS_j_param_1,
	.param .u32 _Z18reduceUnrollWarps8PiS_j_param_2
)
{
	.reg .pred 	%p<7>;
	.reg .b32 	%r<55>;
	.reg .b64 	%rd<30>;

	ld.param.u64 	%rd6, [_Z18reduceUnrollWarps8PiS_j_param_0];
	ld.param.u64 	%rd5, [_Z18reduceUnrollWarps8PiS_j_param_1];
	ld.param.u32 	%r8, [_Z18reduceUnrollWarps8PiS_j_param_2];
	cvta.to.global.u64 	%rd1, %rd6;
	mov.u32 	%r1, %tid.x;
	mov.u32 	%r2, %ctaid.x;
	mov.u32 	%r54, %ntid.x;
	mul.lo.s32 	%r9, %r2, %r54;
	shl.b32 	%r10, %r9, 3;
	add.s32 	%r4, %r10, %r1;
	cvt.u64.u32 	%rd2, %r10;
	mad.lo.s32 	%r5, %r54, 7, %r4;
	setp.ge.u32 	%p1, %r5, %r8;
	@%p1 bra 	$L__BB7_2;
	mad.lo.s32 	%r11, %r54, -6, %r5;
	mul.wide.u32 	%rd7, %r11, 4;
	add.s64 	%rd8, %rd1, %rd7;
	ld.global.u32 	%r12, [%rd8];
	mul.wide.u32 	%rd9, %r4, 4;
	add.s64 	%rd10, %rd1, %rd9;
	ld.global.u32 	%r13, [%rd10];
	add.s32 	%r14, %r13, %r12;
	add.s32 	%r15, %r11, %r54;
	mul.wide.u32 	%rd11, %r15, 4;
	add.s64 	%rd12, %rd1, %rd11;
	ld.global.u32 	%r16, [%rd12];
	add.s32 	%r17, %r16, %r14;
	add.s32 	%r18, %r15, %r54;
	mul.wide.u32 	%rd13, %r18, 4;
	add.s64 	%rd14, %rd1, %rd13;
	ld.global.u32 	%r19, [%rd14];
	add.s32 	%r20, %r19, %r17;
	add.s32 	%r21, %r18, %r54;
	mul.wide.u32 	%rd15, %r21, 4;
	add.s64 	%rd16, %rd1, %rd15;
	ld.global.u32 	%r22, [%rd16];
	add.s32 	%r23, %r22, %r20;
	add.s32 	%r24, %r21, %r54;
	mul.wide.u32 	%rd17, %r24, 4;
	add.s64 	%rd18, %rd1, %rd17;
	ld.global.u32 	%r25, [%rd18];
	add.s32 	%r26, %r25, %r23;
	add.s32 	%r27, %r24, %r54;
	mul.wide.u32 	%rd19, %r27, 4;
	add.s64 	%rd20, %rd1, %rd19;
	ld.global.u32 	%r28, [%rd20];
	add.s32 	%r29, %r28, %r26;
	mul.wide.u32 	%rd21, %r5, 4;
	add.s64 	%rd22, %rd1, %rd21;
	ld.global.u32 	%r30, [%rd22];
	add.s32 	%r31, %r30, %r29;
	st.global.u32 	[%rd10], %r31;
$L__BB7_2:
	shl.b64 	%rd23, %rd2, 2;
	add.s64 	%rd3, %rd1, %rd23;
	bar.sync 	0;
	setp.lt.u32 	%p2, %r54, 66;
	mul.wide.u32 	%rd24, %r1, 4;
	add.s64 	%rd4, %rd3, %rd24;
	@%p2 bra 	$L__BB7_6;
$L__BB7_3:
	shr.u32 	%r7, %r54, 1;
	setp.ge.u32 	%p3, %r1, %r7;
	@%p3 bra 	$L__BB7_5;
	mul.wide.u32 	%rd25, %r7, 4;
	add.s64 	%rd26, %rd4, %rd25;
	ld.global.u32 	%r32, [%rd26];
	ld.global.u32 	%r33, [%rd4];
	add.s32 	%r34, %r33, %r32;
	st.global.u32 	[%rd4], %r34;
$L__BB7_5:
	bar.sync 	0;
	setp.gt.u32 	%p4, %r54, 131;
	mov.u32 	%r54, %r7;
	@%p4 bra 	$L__BB7_3;
$L__BB7_6:
	setp.gt.u32 	%p5, %r1, 31;
	@%p5 bra 	$L__BB7_9;
	ld.volatile.global.u32 	%r35, [%rd4+128];
	ld.volatile.global.u32 	%r36, [%rd4];
	add.s32 	%r37, %r36, %r35;
	st.volatile.global.u32 	[%rd4], %r37;
	ld.volatile.global.u32 	%r38, [%rd4+64];
	ld.volatile.global.u32 	%r39, [%rd4];
	add.s32 	%r40, %r39, %r38;
	st.volatile.global.u32 	[%rd4], %r40;
	ld.volatile.global.u32 	%r41, [%rd4+32];
	ld.volatile.global.u32 	%r42, [%rd4];
	add.s32 	%r43, %r42, %r41;
	st.volatile.global.u32 	[%rd4], %r43;
	ld.volatile.global.u32 	%r44, [%rd4+16];
	ld.volatile.global.u32 	%r45, [%rd4];
	add.s32 	%r46, %r45, %r44;
	st.volatile.global.u32 	[%rd4], %r46;
	ld.volatile.global.u32 	%r47, [%rd4+8];
	ld.volatile.global.u32 	%r48, [%rd4];
	add.s32 	%r49, %r48, %r47;
	st.volatile.global.u32 	[%rd4], %r49;
	ld.volatile.global.u32 	%r50, [%rd4+4];
	ld.volatile.global.u32 	%r51, [%rd4];
	add.s32 	%r52, %r51, %r50;
	st.volatile.global.u32 	[%rd4], %r52;
	setp.ne.s32 	%p6, %r1, 0;
	@%p6 bra 	$L__BB7_9;
	ld.global.u32 	%r53, [%rd3];
	cvta.to.global.u64 	%rd27, %rd5;
	mul.wide.u32 	%rd28, %r2, 4;
	add.s64 	%rd29, %rd27, %rd28;
	st.global.u32 	[%rd29], %r53;
$L__BB7_9:
	ret;

}
	// .globl	_Z26reduceCompleteUnrollWarps8PiS_j
.visible .entry _Z26reduceCompleteUnrollWarps8PiS_j(
	.param .u64 .ptr .align 1 _Z26reduceCompleteUnrollWarps8PiS_j_param_0,
	.param .u64 .ptr .align 1 _Z26reduceCompleteUnrollWarps8PiS_j_param_1,
	.param .u32 _Z26reduceCompleteUnrollWarps8PiS_j_param_2
)
{
	.reg .pred 	%p<16>;
	.reg .b32 	%r<65>;
	.reg .b64 	%rd<30>;

	ld.param.u64 	%rd6, [_Z26reduceCompleteUnrollWarps8PiS_j_param_0];
	ld.param.u64 	%rd5, [_Z26reduceCompleteUnrollWarps8PiS_j_param_1];
	ld.param.u32 	%r6, [_Z26reduceCompleteUnrollWarps8PiS_j_param_2];
	cvta.to.global.u64 	%rd1, %rd6;
	mov.u32 	%r1, %tid.x;
	mov.u32 	%r2, %ctaid.x;
	mov.u32 	%r3, %ntid.x;
	mul.lo.s32 	%r7, %r2, %r3;
	shl.b32 	%r8, %r7, 3;
	add.s32 	%r4, %r8, %r1;
	cvt.u64.u32 	%rd2, %r8;
	mad.lo.s32 	%r5, %r3, 7, %r4;
	setp.ge.u32 	%p1, %r5, %r6;
	@%p1 bra 	$L__BB8_2;
	mad.lo.s32 	%r9, %r3, -6, %r5;
	mul.wide.u32 	%rd7, %r9, 4;
	add.s64 	%rd8, %rd1, %rd7;
	ld.global.u32 	%r10, [%rd8];
	mul.wide.u32 	%rd9, %r4, 4;
	add.s64 	%rd10, %rd1, %rd9;
	ld.global.u32 	%r11, [%rd10];
	add.s32 	%r12, %r11, %r10;
	add.s32 	%r13, %r9, %r3;
	mul.wide.u32 	%rd11, %r13, 4;
	add.s64 	%rd12, %rd1, %rd11;
	ld.global.u32 	%r14, [%rd12];
	add.s32 	%r15, %r14, %r12;
	add.s32 	%r16, %r13, %r3;
	mul.wide.u32 	%rd13, %r16, 4;
	add.s64 	%rd14, %rd1, %rd13;
	ld.global.u32 	%r17, [%rd14];
	add.s32 	%r18, %r17, %r15;
	add.s32 	%r19, %r16, %r3;
	mul.wide.u32 	%rd15, %r19, 4;
	add.s64 	%rd16, %rd1, %rd15;
	ld.global.u32 	%r20, [%rd16];
	add.s32 	%r21, %r20, %r18;
	add.s32 	%r22, %r19, %r3;
	mul.wide.u32 	%rd17, %r22, 4;
	add.s64 	%rd18, %rd1, %rd17;
	ld.global.u32 	%r23, [%rd18];
	add.s32 	%r24, %r23, %r21;
	add.s32 	%r25, %r22, %r3;
	mul.wide.u32 	%rd19, %r25, 4;
	add.s64 	%rd20, %rd1, %rd19;
	ld.global.u32 	%r26, [%rd20];
	add.s32 	%r27, %r26, %r24;
	mul.wide.u32 	%rd21, %r5, 4;
	add.s64 	%rd22, %rd1, %rd21;
	ld.global.u32 	%r28, [%rd22];
	add.s32 	%r29, %r28, %r27;
	st.global.u32 	[%rd10], %r29;
$L__BB8_2:
	shl.b64 	%rd23, %rd2, 2;
	add.s64 	%rd3, %rd1, %rd23;
	bar.sync 	0;
	setp.lt.u32 	%p2, %r3, 1024;
	setp.gt.u32 	%p3, %r1, 511;
	mul.wide.u32 	%rd24, %r1, 4;
	add.s64 	%rd4, %rd3, %rd24;
	or.pred  	%p4, %p2, %p3;
	@%p4 bra 	$L__BB8_4;
	ld.global.u32 	%r31, [%rd4+2048];
	ld.global.u32 	%r32, [%rd4];
	add.s32 	%r33, %r32, %r31;
	st.global.u32 	[%rd4], %r33;
$L__BB8_4:
	bar.sync 	0;
	setp.lt.u32 	%p5, %r3, 512;
	setp.gt.u32 	%p6, %r1, 255;
	or.pred  	%p7, %p5, %p6;
	@%p7 bra 	$L__BB8_6;
	ld.global.u32 	%r35, [%rd4+1024];
	ld.global.u32 	%r36, [%rd4];
	add.s32 	%r37, %r36, %r35;
	st.global.u32 	[%rd4], %r37;
$L__BB8_6:
	bar.sync 	0;
	setp.lt.u32 	%p8, %r3, 256;
	setp.gt.u32 	%p9, %r1, 127;
	or.pred  	%p10, %p8, %p9;
	@%p10 bra 	$L__BB8_8;
	ld.global.u32 	%r39, [%rd4+512];
	ld.global.u32 	%r40, [%rd4];
	add.s32 	%r41, %r40, %r39;
	st.global.u32 	[%rd4], %r41;
$L__BB8_8:
	bar.sync 	0;
	setp.lt.u32 	%p11, %r3, 128;
	setp.gt.u32 	%p12, %r1, 63;
	or.pred  	%p13, %p11, %p12;
	@%p13 bra 	$L__BB8_10;
	ld.global.u32 	%r43, [%rd4+256];
	mul.wide.u32 	%rd25, %r4, 4;
	add.s64 	%rd26, %rd3, %rd25;
	ld.global.u32 	%r44, [%rd26];
	add.s32 	%r45, %r44, %r43;
	st.global.u32 	[%rd26], %r45;
$L__BB8_10:
	bar.sync 	0;
	setp.gt.u32 	%p14, %r1, 31;
	@%p14 bra 	$L__BB8_13;
	ld.volatile.global.u32 	%r46, [%rd4+128];
	ld.volatile.global.u32 	%r47, [%rd4];
	add.s32 	%r48, %r47, %r46;
	st.volatile.global.u32 	[%rd4], %r48;
	ld.volatile.global.u32 	%r49, [%rd4+64];
	ld.volatile.global.u32 	%r50, [%rd4];
	add.s32 	%r51, %r50, %r49;
	st.volatile.global.u32 	[%rd4], %r51;
	ld.volatile.global.u32 	%r52, [%rd4+32];
	ld.volatile.global.u32 	%r53, [%rd4];
	add.s32 	%r54, %r53, %r52;
	st.volatile.global.u32 	[%rd4], %r54;
	ld.volatile.global.u32 	%r55, [%rd4+16];
	ld.volatile.global.u32 	%r56, [%rd4];
	add.s32 	%r57, %r56, %r55;
	st.volatile.global.u32 	[%rd4], %r57;
	ld.volatile.global.u32 	%r58, [%rd4+8];
	ld.volatile.global.u32 	%r59, [%rd4];
	add.s32 	%r60, %r59, %r58;
	st.volatile.global.u32 	[%rd4], %r60;
	ld.volatile.global.u32 	%r61, [%rd4+4];
	ld.volatile.global.u32 	%r62, [%rd4];
	add.s32 	%r63, %r62, %r61;
	st.volatile.global.u32 	[%rd4], %r63;
	setp.ne.s32 	%p15, %r1, 0;
	@%p15 bra 	$L__BB8_13;
	ld.global.u32 	%r64, [%rd3];
	cvta.to.global.u64 	%rd27, %rd5;
	mul.wide.u32 	%rd28, %r2, 4;
	add.s64 	%rd29, %rd27, %rd28;
	st.global.u32 	[%rd29], %r64;
$L__BB8_13:
	ret;

}


// ===== COMPILED SASS (sm_100) =====

	.target	sm_100

	.elftype	@"ET_EXEC"


//--------------------- .note.nv.tkinfo           --------------------------
	.section	.note.nv.tkinfo,"",@"SHT_NOTE"
	.sectionflags	@"SHF_NOTE_NV_TKINFO"
	.tkinfo
        /*0018*/ 	.word	0x00000002
        /*0030*/ 	.string	""
        /*0030*/ 	.string	"ptxas"
        /*0030*/ 	.string	"Cuda compilation tools, release 13.0, V13.0.88"
        /*0030*/ 	.string	"Build cuda_13.0.r13.0/compiler.36424714_0"
        /*0030*/ 	.string	"-arch sm_100 -m 64 "



//--------------------- .note.nv.cuinfo           --------------------------
	.section	.note.nv.cuinfo,"",@"SHT_NOTE"
	.sectionflags	@"SHF_NOTE_NV_CUINFO"
        /*0018*/ 	.short	0x0002
        /*001a*/ 	.short	0x0064
        /*001c*/ 	.short	0x0082
	.zero		2


//--------------------- .nv.info                  --------------------------
	.section	.nv.info,"",@"SHT_CUDA_INFO"
	.align	4


	//----- nvinfo : EIATTR_REGCOUNT
	.align		4
        /*0000*/ 	.byte	0x04, 0x2f
        /*0002*/ 	.short	(.L_1 - .L_0)
	.align		4
.L_0:
        /*0004*/ 	.word	index@(_Z9warmingUpPiS_j)
        /*0008*/ 	.word	0x00000010


	//----- nvinfo : EIATTR_FRAME_SIZE
	.align		4
.L_1:
        /*000c*/ 	.byte	0x04, 0x11
        /*000e*/ 	.short	(.L_3 - .L_2)
	.align		4
.L_2:
        /*0010*/ 	.word	index@(_Z9warmingUpPiS_j)
        /*0014*/ 	.word	0x00000000


	//----- nvinfo : EIATTR_REGCOUNT
	.align		4
.L_3:
        /*0018*/ 	.byte	0x04, 0x2f
        /*001a*/ 	.short	(.L_5 - .L_4)
	.align		4
.L_4:
        /*001c*/ 	.word	index@(_Z16reduceNeighboredPiS_j)
        /*0020*/ 	.word	0x00000010


	//----- nvinfo : EIATTR_FRAME_SIZE
	.align		4
.L_5:
        /*0024*/ 	.byte	0x04, 0x11
        /*0026*/ 	.short	(.L_7 - .L_6)
	.align		4
.L_6:
        /*0028*/ 	.word	index@(_Z16reduceNeighboredPiS_j)
        /*002c*/ 	.word	0x00000000


	//----- nvinfo : EIATTR_REGCOUNT
	.align		4
.L_7:
        /*0030*/ 	.byte	0x04, 0x2f
        /*0032*/ 	.short	(.L_9 - .L_8)
	.align		4
.L_8:
        /*0034*/ 	.word	index@(_Z20reduceNeighboredLessPiS_j)
        /*0038*/ 	.word	0x00000010


	//----- nvinfo : EIATTR_FRAME_SIZE
	.align		4
.L_9:
        /*003c*/ 	.byte	0x04, 0x11
        /*003e*/ 	.short	(.L_11 - .L_10)
	.align		4
.L_10:
        /*0040*/ 	.word	index@(_Z20reduceNeighboredLessPiS_j)
        /*0044*/ 	.word	0x00000000


	//----- nvinfo : EIATTR_REGCOUNT
	.align		4
.L_11:
        /*0048*/ 	.byte	0x04, 0x2f
        /*004a*/ 	.short	(.L_13 - .L_12)
	.align		4
.L_12:
        /*004c*/ 	.word	index@(_Z17reduceInterleavedPiS_j)
        /*0050*/ 	.word	0x00000010


	//----- nvinfo : EIATTR_FRAME_SIZE
	.align		4
.L_13:
        /*0054*/ 	.byte	0x04, 0x11
        /*0056*/ 	.short	(.L_15 - .L_14)
	.align		4
.L_14:
        /*0058*/ 	.word	index@(_Z17reduceInterleavedPiS_j)
        /*005c*/ 	.word	0x00000000


	//----- nvinfo : EIATTR_REGCOUNT
	.align		4
.L_15:
        /*0060*/ 	.byte	0x04, 0x2f
        /*0062*/ 	.short	(.L_17 - .L_16)
	.align		4
.L_16:
        /*0064*/ 	.word	index@(_Z16reduceUnrolling2PiS_j)
        /*0068*/ 	.word	0x00000010


	//----- nvinfo : EIATTR_FRAME_SIZE
	.align		4
.L_17:
        /*006c*/ 	.byte	0x04, 0x11
        /*006e*/ 	.short	(.L_19 - .L_18)
	.align		4
.L_18:
        /*0070*/ 	.word	index@(_Z16reduceUnrolling2PiS_j)
        /*0074*/ 	.word	0x00000000


	//----- nvinfo : EIATTR_REGCOUNT
	.align		4
.L_19:
        /*0078*/ 	.byte	0x04, 0x2f
        /*007a*/ 	.short	(.L_21 - .L_20)
	.align		4
.L_20:
        /*007c*/ 	.word	index@(_Z16reduceUnrolling4PiS_j)
        /*0080*/ 	.word	0x00000014


	//----- nvinfo : EIATTR_FRAME_SIZE
	.align		4
.L_21:
        /*0084*/ 	.byte	0x04, 0x11
        /*0086*/ 	.short	(.L_23 - .L_22)
	.align		4
.L_22:
        /*0088*/ 	.word	index@(_Z16reduceUnrolling4PiS_j)
        /*008c*/ 	.word	0x00000000


	//----- nvinfo : EIATTR_REGCOUNT
	.align		4
.L_23:
        /*0090*/ 	.byte	0x04, 0x2f
        /*0092*/ 	.short	(.L_25 - .L_24)
	.align		4
.L_24:
        /*0094*/ 	.word	index@(_Z16reduceUnrolling8PiS_j)
        /*0098*/ 	.word	0x0000001c


	//----- nvinfo : EIATTR_FRAME_SIZE
	.align		4
.L_25:
        /*009c*/ 	.byte	0x04, 0x11
        /*009e*/ 	.short	(.L_27 - .L_26)
	.align		4
.L_26:
        /*00a0*/ 	.word	index@(_Z16reduceUnrolling8PiS_j)
        /*00a4*/ 	.word	0x00000000


	//----- nvinfo : EIATTR_REGCOUNT
	.align		4
.L_27:
        /*00a8*/ 	.byte	0x04, 0x2f
        /*00aa*/ 	.short	(.L_29 - .L_28)
	.align		4
.L_28:
        /*00ac*/ 	.word	index@(_Z18reduceUnrollWarps8PiS_j)
        /*00b0*/ 	.word	0x0000001c


	//----- nvinfo : EIATTR_FRAME_SIZE
	.align		4
.L_29:
        /*00b4*/ 	.byte	0x04, 0x11
        /*00b6*/ 	.short	(.L_31 - .L_30)
	.align		4
.L_30:
        /*00b8*/ 	.word	index@(_Z18reduceUnrollWarps8PiS_j)
        /*00bc*/ 	.word	0x00000000


	//----- nvinfo : EIATTR_REGCOUNT
	.align		4
.L_31:
        /*00c0*/ 	.byte	0x04, 0x2f
        /*00c2*/ 	.short	(.L_33 - .L_32)
	.align		4
.L_32:
        /*00c4*/ 	.word	index@(_Z26reduceCompleteUnrollWarps8PiS_j)
        /*00c8*/ 	.word	0x0000001c


	//----- nvinfo : EIATTR_FRAME_SIZE
	.align		4
.L_33:
        /*00cc*/ 	.byte	0x04, 0x11
        /*00ce*/ 	.short	(.L_35 - .L_34)
	.align		4
.L_34:
        /*00d0*/ 	.word	index@(_Z26reduceCompleteUnrollWarps8PiS_j)
        /*00d4*/ 	.word	0x00000000


	//----- nvinfo : EIATTR_MIN_STACK_SIZE
	.align		4
.L_35:
        /*00d8*/ 	.byte	0x04, 0x12
        /*00da*/ 	.short	(.L_37 - .L_36)
	.align		4
.L_36:
        /*00dc*/ 	.word	index@(_Z26reduceCompleteUnrollWarps8PiS_j)
        /*00e0*/ 	.word	0x00000000


	//----- nvinfo : EIATTR_MIN_STACK_SIZE
	.align		4
.L_37:
        /*00e4*/ 	.byte	0x04, 0x12
        /*00e6*/ 	.short	(.L_39 - .L_38)
	.align		4
.L_38:
        /*00e8*/ 	.word	index@(_Z18reduceUnrollWarps8PiS_j)
        /*00ec*/ 	.word	0x00000000


	//----- nvinfo : EIATTR_MIN_STACK_SIZE
	.align		4
.L_39:
        /*00f0*/ 	.byte	0x04, 0x12
        /*00f2*/ 	.short	(.L_41 - .L_40)
	.align		4
.L_40:
        /*00f4*/ 	.word	index@(_Z16reduceUnrolling8PiS_j)
        /*00f8*/ 	.word	0x00000000


	//----- nvinfo : EIATTR_MIN_STACK_SIZE
	.align		4
.L_41:
        /*00fc*/ 	.byte	0x04, 0x12
        /*00fe*/ 	.short	(.L_43 - .L_42)
	.align		4
.L_42:
        /*0100*/ 	.word	index@(_Z16reduceUnrolling4PiS_j)
        /*0104*/ 	.word	0x00000000


	//----- nvinfo : EIATTR_MIN_STACK_SIZE
	.align		4
.L_43:
        /*0108*/ 	.byte	0x04, 0x12
        /*010a*/ 	.short	(.L_45 - .L_44)
	.align		4
.L_44:
        /*010c*/ 	.word	index@(_Z16reduceUnrolling2PiS_j)
        /*0110*/ 	.word	0x00000000


	//----- nvinfo : EIATTR_MIN_STACK_SIZE
	.align		4
.L_45:
        /*0114*/ 	.byte	0x04, 0x12
        /*0116*/ 	.short	(.L_47 - .L_46)
	.align		4
.L_46:
        /*0118*/ 	.word	index@(_Z17reduceInterleavedPiS_j)
        /*011c*/ 	.word	0x00000000


	//----- nvinfo : EIATTR_MIN_STACK_SIZE
	.align		4
.L_47:
        /*0120*/ 	.byte	0x04, 0x12
        /*0122*/ 	.short	(.L_49 - .L_48)
	.align		4
.L_48:
        /*0124*/ 	.word	index@(_Z20reduceNeighboredLessPiS_j)
        /*0128*/ 	.word	0x00000000


	//----- nvinfo : EIATTR_MIN_STACK_SIZE
	.align		4
.L_49:
        /*012c*/ 	.byte	0x04, 0x12
        /*012e*/ 	.short	(.L_51 - .L_50)
	.align		4
.L_50:
        /*0130*/ 	.word	index@(_Z16reduceNeighboredPiS_j)
        /*0134*/ 	.word	0x00000000


	//----- nvinfo : EIATTR_MIN_STACK_SIZE
	.align		4
.L_51:
        /*0138*/ 	.byte	0x04, 0x12
        /*013a*/ 	.short	(.L_53 - .L_52)
	.align		4
.L_52:
        /*013c*/ 	.word	index@(_Z9warmingUpPiS_j)
        /*0140*/ 	.word	0x00000000
.L_53:


//--------------------- .nv.compat                --------------------------
	.section	.nv.compat,"",@"SHT_CUDA_COMPAT_INFO"
	.align	4
        /*0000*/ 	.byte	0x02, 0x09, 0x00, 0x00, 0x02, 0x02, 0x01, 0x00, 0x02, 0x05, 0x05, 0x00, 0x03, 0x07, 0x01, 0x01
        /*0010*/ 	.byte	0x02, 0x03, 0x00, 0x00, 0x02, 0x06, 0x01, 0x00, 0x04, 0x0b, 0x08, 0x00, 0x09, 0x00, 0x00, 0x00
        /*0020*/ 	.byte	0x00, 0x00, 0x00, 0x00


//--------------------- .nv.info._Z26reduceCompleteUnrollWarps8PiS_j --------------------------
	.section	.nv.info._Z26reduceCompleteUnrollWarps8PiS_j,"",@"SHT_CUDA_INFO"
	.sectionflags	@""
	.align	4


	//----- nvinfo : EIATTR_CUDA_API_VERSION
	.align		4
        /*0000*/ 	.byte	0x04, 0x37
        /*0002*/ 	.short	(.L_55 - .L_54)
.L_54:
        /*0004*/ 	.word	0x00000082


	//----- nvinfo : EIATTR_KPARAM_INFO
	.align		4
.L_55:
        /*0008*/ 	.byte	0x04, 0x17
        /*000a*/ 	.short	(.L_57 - .L_56)
.L_56:
        /*000c*/ 	.word	0x00000000
        /*0010*/ 	.short	0x0002
        /*0012*/ 	.short	0x0010
        /*0014*/ 	.byte	0x00, 0xf0, 0x11, 0x00


	//----- nvinfo : EIATTR_KPARAM_INFO
	.align		4
.L_57:
        /*0018*/ 	.byte	0x04, 0x17
        /*001a*/ 	.short	(.L_59 - .L_58)
.L_58:
        /*001c*/ 	.word	0x00000000
        /*0020*/ 	.short	0x0001
        /*0022*/ 	.short	0x0008
        /*0024*/ 	.byte	0x00, 0xf5, 0x21, 0x00


	//----- nvinfo : EIATTR_KPARAM_INFO
	.align		4
.L_59:
        /*0028*/ 	.byte	0x04, 0x17
        /*002a*/ 	.short	(.L_61 - .L_60)
.L_60:
        /*002c*/ 	.word	0x00000000
        /*0030*/ 	.short	0x0000
        /*0032*/ 	.short	0x0000
        /*0034*/ 	.byte	0x00, 0xf5, 0x21, 0x00


	//----- nvinfo : EIATTR_SPARSE_MMA_MASK
	.align		4
.L_61:
        /*0038*/ 	.byte	0x03, 0x50
        /*003a*/ 	.short	0x0000


	//----- nvinfo : EIATTR_MAXREG_COUNT
	.align		4
        /*003c*/ 	.byte	0x03, 0x1b
        /*003e*/ 	.short	0x00ff


	//----- nvinfo : EIATTR_NUM_BARRIERS
	.align		4
        /*0040*/ 	.byte	0x02, 0x4c
        /*0042*/ 	.byte	0x01
	.zero		1


	//----- nvinfo : EIATTR_MERCURY_ISA_VERSION
	.align		4
        /*0044*/ 	.byte	0x03, 0x5f
        /*0046*/ 	.short	0x0101


	//----- nvinfo : EIATTR_VRC_CTA_INIT_COUNT
	.align		4
        /*0048*/ 	.byte	0x02, 0x4a
	.zero		1
	.zero		1


	//----- nvinfo : EIATTR_EXIT_INSTR_OFFSETS
	.align		4
        /*004c*/ 	.byte	0x04, 0x1c
        /*004e*/ 	.short	(.L_63 - .L_62)


	//   ....[0]....
.L_62:
        /*0050*/ 	.word	0x00000590


	//   ....[1]....
        /*0054*/ 	.word	0x00000730


	//   ....[2]....
        /*0058*/ 	.word	0x00000780


	//----- nvinfo : EIATTR_CRS_STACK_SIZE
	.align		4
.L_63:
        /*005c*/ 	.byte	0x04, 0x1e
        /*005e*/ 	.short	(.L_65 - .L_64)
.L_64:
        /*0060*/ 	.word	0x00000000


	//----- nvinfo : EIATTR_CBANK_PARAM_SIZE
	.align		4
.L_65:
        /*0064*/ 	.byte	0x03, 0x19
        /*0066*/ 	.short	0x0014


	//----- nvinfo : EIATTR_PARAM_CBANK
	.align		4
        /*0068*/ 	.byte	0x04, 0x0a
        /*006a*/ 	.short	(.L_67 - .L_66)
	.align		4
.L_66:
        /*006c*/ 	.word	index@(.nv.constant0._Z26reduceCompleteUnrollWarps8PiS_j)
        /*0070*/ 	.short	0x0380
        /*0072*/ 	.short	0x0014


	//----- nvinfo : EIATTR_SW_WAR
	.align		4
.L_67:
        /*0074*/ 	.byte	0x04, 0x36
        /*0076*/ 	.short	(.L_69 - .L_68)
.L_68:
        /*0078*/ 	.word	0x00000008
.L_69:


//--------------------- .nv.info._Z18reduceUnrollWarps8PiS_j --------------------------
	.section	.nv.info._Z18reduceUnrollWarps8PiS_j,"",@"SHT_CUDA_INFO"
	.sectionflags	@""
	.align	4


	//----- nvinfo : EIATTR_CUDA_API_VERSION
	.align		4
        /*0000*/ 	.byte	0x04, 0x37
        /*0002*/ 	.short	(.L_71 - .L_70)
.L_70:
        /*0004*/ 	.word	0x00000082


	//----- nvinfo : EIATTR_KPARAM_INFO
	.align		4
.L_71:
        /*0008*/ 	.byte	0x04, 0x17
        /*000a*/ 	.short	(.L_73 - .L_72)
.L_72:
        /*000c*/ 	.word	0x00000000
        /*0010*/ 	.short	0x0002
        /*0012*/ 	.short	0x0010
        /*0014*/ 	.byte	0x00, 0xf0, 0x11, 0x00


	//----- nvinfo : EIATTR_KPARAM_INFO
	.align		4
.L_73:
        /*0018*/ 	.byte	0x04, 0x17
        /*001a*/ 	.short	(.L_75 - .L_74)
.L_74:
        /*001c*/ 	.word	0x00000000
        /*0020*/ 	.short	0x0001
        /*0022*/ 	.short	0x0008
        /*0024*/ 	.byte	0x00, 0xf5, 0x21, 0x00


	//----- nvinfo : EIATTR_KPARAM_INFO
	.align		4
.L_75:
        /*0028*/ 	.byte	0x04, 0x17
        /*002a*/ 	.short	(.L_77 - .L_76)
.L_76:
        /*002c*/ 	.word	0x00000000
        /*0030*/ 	.short	0x0000
        /*0032*/ 	.short	0x0000
        /*0034*/ 	.byte	0x00, 0xf5, 0x21, 0x00


	//----- nvinfo : EIATTR_SPARSE_MMA_MASK
	.align		4
.L_77:
        /*0038*/ 	.byte	0x03, 0x50
        /*003a*/ 	.short	0x0000


	//----- nvinfo : EIATTR_MAXREG_COUNT
	.align		4
        /*003c*/ 	.byte	0x03, 0x1b
        /*003e*/ 	.short	0x00ff


	//----- nvinfo : EIATTR_NUM_BARRIERS
	.align		4
        /*0040*/ 	.byte	0x02, 0x4c
        /*0042*/ 	.byte	0x01
	.zero		1


	//----- nvinfo : EIATTR_MERCURY_ISA_VERSION
	.align		4
        /*0044*/ 	.byte	0x03, 0x5f
        /*0046*/ 	.short	0x0101


	//----- nvinfo : EIATTR_VRC_CTA_INIT_COUNT
	.align		4
        /*0048*/ 	.byte	0x02, 0x4a
	.zero		1
	.zero		1


	//----- nvinfo : EIATTR_EXIT_INSTR_OFFSETS
	.align		4
        /*004c*/ 	.byte	0x04, 0x1c
        /*004e*/ 	.short	(.L_79 - .L_78)


	//   ....[0]....
.L_78:
        /*0050*/ 	.word	0x00000400


	//   ....[1]....
        /*0054*/ 	.word	0x000005a0


	//   ....[2]....
        /*0058*/ 	.word	0x000005f0


	//----- nvinfo : EIATTR_CRS_STACK_SIZE
	.align		4
.L_79:
        /*005c*/ 	.byte	0x04, 0x1e
        /*005e*/ 	.short	(.L_81 - .L_80)
.L_80:
        /*0060*/ 	.word	0x00000000


	//----- nvinfo : EIATTR_CBANK_PARAM_SIZE
	.align		4
.L_81:
        /*0064*/ 	.byte	0x03, 0x19
        /*0066*/ 	.short	0x0014


	//----- nvinfo : EIATTR_PARAM_CBANK
	.align		4
        /*0068*/ 	.byte	0x04, 0x0a
        /*006a*/ 	.short	(.L_83 - .L_82)
	.align		4
.L_82:
        /*006c*/ 	.word	index@(.nv.constant0._Z18reduceUnrollWarps8PiS_j)
        /*0070*/ 	.short	0x0380
        /*0072*/ 	.short	0x0014


	//----- nvinfo : EIATTR_SW_WAR
	.align		4
.L_83:
        /*0074*/ 	.byte	0x04, 0x36
        /*0076*/ 	.short	(.L_85 - .L_84)
.L_84:
        /*0078*/ 	.word	0x00000008
.L_85:


//--------------------- .nv.info._Z16reduceUnrolling8PiS_j --------------------------
	.section	.nv.info._Z16reduceUnrolling8PiS_j,"",@"SHT_CUDA_INFO"
	.sectionflags	@""
	.align	4


	//----- nvinfo : EIATTR_CUDA_API_VERSION
	.align		4
        /*0000*/ 	.byte	0x04, 0x37
        /*0002*/ 	.short	(.L_87 - .L_86)
.L_86:
        /*0004*/ 	.word	0x00000082


	//----- nvinfo : EIATTR_KPARAM_INFO
	.align		4
.L_87:
        /*0008*/ 	.byte	0x04, 0x17
        /*000a*/ 	.short	(.L_89 - .L_88)
.L_88:
        /*000c*/ 	.word	0x00000000
        /*0010*/ 	.short	0x0002
        /*0012*/ 	.short	0x0010
        /*0014*/ 	.byte	0x00, 0xf0, 0x11, 0x00


	//----- nvinfo : EIATTR_KPARAM_INFO
	.align		4
.L_89:
        /*0018*/ 	.byte	0x04, 0x17
        /*001a*/ 	.short	(.L_91 - .L_90)
.L_90:
        /*001c*/ 	.word	0x00000000
        /*0020*/ 	.short	0x0001
        /*0022*/ 	.short	0x0008
        /*0024*/ 	.byte	0x00, 0xf5, 0x21, 0x00


	//----- nvinfo : EIATTR_KPARAM_INFO
	.align		4
.L_91:
        /*0028*/ 	.byte	0x04, 0x17
        /*002a*/ 	.short	(.L_93 - .L_92)
.L_92:
        /*002c*/ 	.word	0x00000000
        /*0030*/ 	.short	0x0000
        /*0032*/ 	.short	0x0000
        /*0034*/ 	.byte	0x00, 0xf5, 0x21, 0x00


	//----- nvinfo : EIATTR_SPARSE_MMA_MASK
	.align		4
.L_93:
        /*0038*/ 	.byte	0x03, 0x50
        /*003a*/ 	.short	0x0000


	//----- nvinfo : EIATTR_MAXREG_COUNT
	.align		4
        /*003c*/ 	.byte	0x03, 0x1b
        /*003e*/ 	.short	0x00ff


	//----- nvinfo : EIATTR_NUM_BARRIERS
	.align		4
        /*0040*/ 	.byte	0x02, 0x4c
        /*0042*/ 	.byte	0x01
	.zero		1


	//----- nvinfo : EIATTR_MERCURY_ISA_VERSION
	.align		4
        /*0044*/ 	.byte	0x03, 0x5f
        /*0046*/ 	.short	0x0101


	//----- nvinfo : EIATTR_VRC_CTA_INIT_COUNT
	.align		4
        /*0048*/ 	.byte	0x02, 0x4a
	.zero		1
	.zero		1


	//----- nvinfo : EIATTR_EXIT_INSTR_OFFSETS
	.align		4
        /*004c*/ 	.byte	0x04, 0x1c
        /*004e*/ 	.short	(.L_95 - .L_94)


	//   ....[0]....
.L_94:
        /*0050*/ 	.word	0x00000400


	//   ....[1]....
        /*0054*/ 	.word	0x00000450


	//----- nvinfo : EIATTR_CRS_STACK_SIZE
	.align		4
.L_95:
        /*0058*/ 	.byte	0x04, 0x1e
        /*005a*/ 	.short	(.L_97 - .L_96)
.L_96:
        /*005c*/ 	.word	0x00000000


	//----- nvinfo : EIATTR_CBANK_PARAM_SIZE
	.align		4
.L_97:
        /*0060*/ 	.byte	0x03, 0x19
        /*0062*/ 	.short	0x0014


	//----- nvinfo : EIATTR_PARAM_CBANK
	.align		4
        /*0064*/ 	.byte	0x04, 0x0a
        /*0066*/ 	.short	(.L_99 - .L_98)
	.align		4
.L_98:
        /*0068*/ 	.word	index@(.nv.constant0._Z16reduceUnrolling8PiS_j)
        /*006c*/ 	.short	0x0380
        /*006e*/ 	.short	0x0014


	//----- nvinfo : EIATTR_SW_WAR
	.align		4
.L_99:
        /*0070*/ 	.byte	0x04, 0x36
        /*0072*/ 	.short	(.L_101 - .L_100)
.L_100:
        /*0074*/ 	.word	0x00000008
.L_101:


//--------------------- .nv.info._Z16reduceUnrolling4PiS_j --------------------------
	.section	.nv.info._Z16reduceUnrolling4PiS_j,"",@"SHT_CUDA_INFO"
	.sectionflags	@""
	.align	4


	//----- nvinfo : EIATTR_CUDA_API_VERSION
	.align		4
        /*0000*/ 	.byte	0x04, 0x37
        /*0002*/ 	.short	(.L_103 - .L_102)
.L_102:
        /*0004*/ 	.word	0x00000082


	//----- nvinfo : EIATTR_KPARAM_INFO
	.align		4
.L_103:
        /*0008*/ 	.byte	0x04, 0x17
        /*000a*/ 	.short	(.L_105 - .L_104)
.L_104:
        /*000c*/ 	.word	0x00000000
        /*0010*/ 	.short	0x0002
        /*0012*/ 	.short	0x0010
        /*0014*/ 	.byte	0x00, 0xf0, 0x11, 0x00


	//----- nvinfo : EIATTR_KPARAM_INFO
	.align		4
.L_105:
        /*0018*/ 	.byte	0x04, 0x17
        /*001a*/ 	.short	(.L_107 - .L_106)
.L_106:
        /*001c*/ 	.word	0x00000000
        /*0020*/ 	.short	0x0001
        /*0022*/ 	.short	0x0008
        /*0024*/ 	.byte	0x00, 0xf5, 0x21, 0x00


	//----- nvinfo : EIATTR_KPARAM_INFO
	.align		4
.L_107:
        /*0028*/ 	.byte	0x04, 0x17
        /*002a*/ 	.short	(.L_109 - .L_108)
.L_108:
        /*002c*/ 	.word	0x00000000
        /*0030*/ 	.short	0x0000
        /*0032*/ 	.short	0x0000
        /*0034*/ 	.byte	0x00, 0xf5, 0x21, 0x00


	//----- nvinfo : EIATTR_SPARSE_MMA_MASK
	.align		4
.L_109:
        /*0038*/ 	.byte	0x03, 0x50
        /*003a*/ 	.short	0x0000


	//----- nvinfo : EIATTR_MAXREG_COUNT
	.align		4
        /*003c*/ 	.byte	0x03, 0x1b
        /*003e*/ 	.short	0x00ff


	//----- nvinfo : EIATTR_NUM_BARRIERS
	.align		4
        /*0040*/ 	.byte	0x02, 0x4c
        /*0042*/ 	.byte	0x01
	.zero		1


	//----- nvinfo : EIATTR_MERCURY_ISA_VERSION
	.align		4
        /*0044*/ 	.byte	0x03, 0x5f
        /*0046*/ 	.short	0x0101


	//----- nvinfo : EIATTR_VRC_CTA_INIT_COUNT
	.align		4
        /*0048*/ 	.byte	0x02, 0x4a
	.zero		1
	.zero		1


	//----- nvinfo : EIATTR_EXIT_INSTR_OFFSETS
	.align		4
        /*004c*/ 	.byte	0x04, 0x1c
        /*004e*/ 	.short	(.L_111 - .L_110)


	//   ....[0]....
.L_110:
        /*0050*/ 	.word	0x000002f0


	//   ....[1]....
        /*0054*/ 	.word	0x00000340


	//----- nvinfo : EIATTR_CRS_STACK_SIZE
	.align		4
.L_111:
        /*0058*/ 	.byte	0x04, 0x1e
        /*005a*/ 	.short	(.L_113 - .L_112)
.L_112:
        /*005c*/ 	.word	0x00000000


	//----- nvinfo : EIATTR_CBANK_PARAM_SIZE
	.align		4
.L_113:
        /*0060*/ 	.byte	0x03, 0x19
        /*0062*/ 	.short	0x0014


	//----- nvinfo : EIATTR_PARAM_CBANK
	.align		4
        /*0064*/ 	.byte	0x04, 0x0a
        /*0066*/ 	.short	(.L_115 - .L_114)
	.align		4
.L_114:
        /*0068*/ 	.word	index@(.nv.constant0._Z16reduceUnrolling4PiS_j)
        /*006c*/ 	.short	0x0380
        /*006e*/ 	.short	0x0014


	//----- nvinfo : EIATTR_SW_WAR
	.align		4
.L_115:
        /*0070*/ 	.byte	0x04, 0x36
        /*0072*/ 	.short	(.L_117 - .L_116)
.L_116:
        /*0074*/ 	.word	0x00000008
.L_117:


//--------------------- .nv.info._Z16reduceUnrolling2PiS_j --------------------------
	.section	.nv.info._Z16reduceUnrolling2PiS_j,"",@"SHT_CUDA_INFO"
	.sectionflags	@""
	.align	4


	//----- nvinfo : EIATTR_CUDA_API_VERSION
	.align		4
        /*0000*/ 	.byte	0x04, 0x37
        /*0002*/ 	.short	(.L_119 - .L_118)
.L_118:
        /*0004*/ 	.word	0x00000082


	//----- nvinfo : EIATTR_KPARAM_INFO
	.align		4
.L_119:
        /*0008*/ 	.byte	0x04, 0x17
        /*000a*/ 	.short	(.L_121 - .L_120)
.L_120:
        /*000c*/ 	.word	0x00000000
        /*0010*/ 	.short	0x0002
        /*0012*/ 	.short	0x0010
        /*0014*/ 	.byte	0x00, 0xf0, 0x11, 0x00


	//----- nvinfo : EIATTR_KPARAM_INFO
	.align		4
.L_121:
        /*0018*/ 	.byte	0x04, 0x17
        /*001a*/ 	.short	(.L_123 - .L_122)
.L_122:
        /*001c*/ 	.word	0x00000000
        /*0020*/ 	.short	0x0001
        /*0022*/ 	.short	0x0008
        /*0024*/ 	.byte	0x00, 0xf5, 0x21, 0x00


	//----- nvinfo : EIATTR_KPARAM_INFO
	.align		4
.L_123:
        /*0028*/ 	.byte	0x04, 0x17
        /*002a*/ 	.short	(.L_125 - .L_124)
.L_124:
        /*002c*/ 	.word	0x00000000
        /*0030*/ 	.short	0x0000
        /*0032*/ 	.short	0x0000
        /*0034*/ 	.byte	0x00, 0xf5, 0x21, 0x00


	//----- nvinfo : EIATTR_SPARSE_MMA_MASK
	.align		4
.L_125:
        /*0038*/ 	.byte	0x03, 0x50
        /*003a*/ 	.short	0x0000


	//----- nvinfo : EIATTR_MAXREG_COUNT
	.align		4
        /*003c*/ 	.byte	0x03, 0x1b
        /*003e*/ 	.short	0x00ff


	//----- nvinfo : EIATTR_NUM_BARRIERS
	.align		4
        /*0040*/ 	.byte	0x02, 0x4c
        /*0042*/ 	.byte	0x01
	.zero		1


	//----- nvinfo : EIATTR_MERCURY_ISA_VERSION
	.align		4
        /*0044*/ 	.byte	0x03, 0x5f
        /*0046*/ 	.short	0x0101


	//----- nvinfo : EIATTR_VRC_CTA_INIT_COUNT
	.align		4
        /*0048*/ 	.byte	0x02, 0x4a
	.zero		1
	.zero		1


	//----- nvinfo : EIATTR_EXIT_INSTR_OFFSETS
	.align		4
        /*004c*/ 	.byte	0x04, 0x1c
        /*004e*/ 	.short	(.L_127 - .L_126)


	//   ....[0]....
.L_126:
        /*0050*/ 	.word	0x00000290


	//   ....[1]....
        /*0054*/ 	.word	0x000002e0


	//----- nvinfo : EIATTR_CRS_STACK_SIZE
	.align		4
.L_127:
        /*0058*/ 	.byte	0x04, 0x1e
        /*005a*/ 	.short	(.L_129 - .L_128)
.L_128:
        /*005c*/ 	.word	0x00000000


	//----- nvinfo : EIATTR_CBANK_PARAM_SIZE
	.align		4
.L_129:
        /*0060*/ 	.byte	0x03, 0x19
        /*0062*/ 	.short	0x0014


	//----- nvinfo : EIATTR_PARAM_CBANK
	.align		4
        /*0064*/ 	.byte	0x04, 0x0a
        /*0066*/ 	.short	(.L_131 - .L_130)
	.align		4
.L_130:
        /*0068*/ 	.word	index@(.nv.constant0._Z16reduceUnrolling2PiS_j)
        /*006c*/ 	.short	0x0380
        /*006e*/ 	.short	0x0014


	//----- nvinfo : EIATTR_SW_WAR
	.align		4
.L_131:
        /*0070*/ 	.byte	0x04, 0x36
        /*0072*/ 	.short	(.L_133 - .L_132)
.L_132:
        /*0074*/ 	.word	0x00000008
.L_133:


//--------------------- .nv.info._Z17reduceInterleavedPiS_j --------------------------
	.section	.nv.info._Z17reduceInterleavedPiS_j,"",@"SHT_CUDA_INFO"
	.sectionflags	@""
	.align	4


	//----- nvinfo : EIATTR_CUDA_API_VERSION
	.align		4
        /*0000*/ 	.byte	0x04, 0x37
        /*0002*/ 	.short	(.L_135 - .L_134)
.L_134:
        /*0004*/ 	.word	0x00000082


	//----- nvinfo : EIATTR_KPARAM_INFO
	.align		4
.L_135:
        /*0008*/ 	.byte	0x04, 0x17
        /*000a*/ 	.short	(.L_137 - .L_136)
.L_136:
        /*000c*/ 	.word	0x00000000
        /*0010*/ 	.short	0x0002
        /*0012*/ 	.short	0x0010
        /*0014*/ 	.byte	0x00, 0xf0, 0x11, 0x00


	//----- nvinfo : EIATTR_KPARAM_INFO
	.align		4
.L_137:
        /*0018*/ 	.byte	0x04, 0x17
        /*001a*/ 	.short	(.L_139 - .L_138)
.L_138:
        /*001c*/ 	.word	0x00000000
        /*0020*/ 	.short	0x0001
        /*0022*/ 	.short	0x0008
        /*0024*/ 	.byte	0x00, 0xf5, 0x21, 0x00


	//----- nvinfo : EIATTR_KPARAM_INFO
	.align		4
.L_139:
        /*0028*/ 	.byte	0x04, 0x17
        /*002a*/ 	.short	(.L_141 - .L_140)
.L_140:
        /*002c*/ 	.word	0x00000000
        /*0030*/ 	.short	0x0000
        /*0032*/ 	.short	0x0000
        /*0034*/ 	.byte	0x00, 0xf5, 0x21, 0x00


	//----- nvinfo : EIATTR_SPARSE_MMA_MASK
	.align		4
.L_141:
        /*0038*/ 	.byte	0x03, 0x50
        /*003a*/ 	.short	0x0000


	//----- nvinfo : EIATTR_MAXREG_COUNT
	.align		4
        /*003c*/ 	.byte	0x03, 0x1b
        /*003e*/ 	.short	0x00ff


	//----- nvinfo : EIATTR_NUM_BARRIERS
	.align		4
        /*0040*/ 	.byte	0x02, 0x4c
        /*0042*/ 	.byte	0x01
	.zero		1


	//----- nvinfo : EIATTR_MERCURY_ISA_VERSION
	.align		4
        /*0044*/ 	.byte	0x03, 0x5f
        /*0046*/ 	.short	0x0101


	//----- nvinfo : EIATTR_VRC_CTA_INIT_COUNT
	.align		4
        /*0048*/ 	.byte	0x02, 0x4a
	.zero		1
	.zero		1


	//----- nvinfo : EIATTR_EXIT_INSTR_OFFSETS
	.align		4
        /*004c*/ 	.byte	0x04, 0x1c
        /*004e*/ 	.short	(.L_143 - .L_142)


	//   ....[0]....
.L_142:
        /*0050*/ 	.word	0x000000a0


	//   ....[1]....
        /*0054*/ 	.word	0x000001f0


	//   ....[2]....
        /*0058*/ 	.word	0x00000240


	//----- nvinfo : EIATTR_CRS_STACK_SIZE
	.align		4
.L_143:
        /*005c*/ 	.byte	0x04, 0x1e
        /*005e*/ 	.short	(.L_145 - .L_144)
.L_144:
        /*0060*/ 	.word	0x00000000


	//----- nvinfo : EIATTR_CBANK_PARAM_SIZE
	.align		4
.L_145:
        /*0064*/ 	.byte	0x03, 0x19
        /*0066*/ 	.short	0x0014


	//----- nvinfo : EIATTR_PARAM_CBANK
	.align		4
        /*0068*/ 	.byte	0x04, 0x0a
        /*006a*/ 	.short	(.L_147 - .L_146)
	.align		4
.L_146:
        /*006c*/ 	.word	index@(.nv.constant0._Z17reduceInterleavedPiS_j)
        /*0070*/ 	.short	0x0380
        /*0072*/ 	.short	0x0014


	//----- nvinfo : EIATTR_SW_WAR
	.align		4
.L_147:
        /*0074*/ 	.byte	0x04, 0x36
        /*0076*/ 	.short	(.L_149 - .L_148)
.L_148:
        /*0078*/ 	.word	0x00000008
.L_149:


//--------------------- .nv.info._Z20reduceNeighboredLessPiS_j --------------------------
	.section	.nv.info._Z20reduceNeighboredLessPiS_j,"",@"SHT_CUDA_INFO"
	.sectionflags	@""
	.align	4


	//----- nvinfo : EIATTR_CUDA_API_VERSION
	.align		4
        /*0000*/ 	.byte	0x04, 0x37
        /*0002*/ 	.short	(.L_151 - .L_150)
.L_150:
        /*0004*/ 	.word	0x00000082


	//----- nvinfo : EIATTR_KPARAM_INFO
	.align		4
.L_151:
        /*0008*/ 	.byte	0x04, 0x17
        /*000a*/ 	.short	(.L_153 - .L_152)
.L_152:
        /*000c*/ 	.word	0x00000000
        /*0010*/ 	.short	0x0002
        /*0012*/ 	.short	0x0010
        /*0014*/ 	.byte	0x00, 0xf0, 0x11, 0x00


	//----- nvinfo : EIATTR_KPARAM_INFO
	.align		4
.L_153:
        /*0018*/ 	.byte	0x04, 0x17
        /*001a*/ 	.short	(.L_155 - .L_154)
.L_154:
        /*001c*/ 	.word	0x00000000
        /*0020*/ 	.short	0x0001
        /*0022*/ 	.short	0x0008
        /*0024*/ 	.byte	0x00, 0xf5, 0x21, 0x00


	//----- nvinfo : EIATTR_KPARAM_INFO
	.align		4
.L_155:
        /*0028*/ 	.byte	0x04, 0x17
        /*002a*/ 	.short	(.L_157 - .L_156)
.L_156:
        /*002c*/ 	.word	0x00000000
        /*0030*/ 	.short	0x0000
        /*0032*/ 	.short	0x0000
        /*0034*/ 	.byte	0x00, 0xf5, 0x21, 0x00


	//----- nvinfo : EIATTR_SPARSE_MMA_MASK
	.align		4
.L_157:
        /*0038*/ 	.byte	0x03, 0x50
        /*003a*/ 	.short	0x0000


	//----- nvinfo : EIATTR_MAXREG_COUNT
	.align		4
        /*003c*/ 	.byte	0x03, 0x1b
        /*003e*/ 	.short	0x00ff


	//----- nvinfo : EIATTR_NUM_BARRIERS
	.align		4
        /*0040*/ 	.byte	0x02, 0x4c
        /*0042*/ 	.byte	0x01
	.zero		1


	//----- nvinfo : EIATTR_MERCURY_ISA_VERSION
	.align		4
        /*0044*/ 	.byte	0x03, 0x5f
        /*0046*/ 	.short	0x0101


	//----- nvinfo : EIATTR_VRC_CTA_INIT_COUNT
	.align		4
        /*0048*/ 	.byte	0x02, 0x4a
	.zero		1
	.zero		1


	//----- nvinfo : EIATTR_EXIT_INSTR_OFFSETS
	.align		4
        /*004c*/ 	.byte	0x04, 0x1c
        /*004e*/ 	.short	(.L_159 - .L_158)


	//   ....[0]....
.L_158:
        /*0050*/ 	.word	0x00000090


	//   ....[1]....
        /*0054*/ 	.word	0x00000210


	//   ....[2]....
        /*0058*/ 	.word	0x00000260


	//----- nvinfo : EIATTR_CRS_STACK_SIZE
	.align		4
.L_159:
        /*005c*/ 	.byte	0x04, 0x1e
        /*005e*/ 	.short	(.L_161 - .L_160)
.L_160:
        /*0060*/ 	.word	0x00000000


	//----- nvinfo : EIATTR_CBANK_PARAM_SIZE
	.align		4
.L_161:
        /*0064*/ 	.byte	0x03, 0x19
        /*0066*/ 	.short	0x0014


	//----- nvinfo : EIATTR_PARAM_CBANK
	.align		4
        /*0068*/ 	.byte	0x04, 0x0a
        /*006a*/ 	.short	(.L_163 - .L_162)
	.align		4
.L_162:
        /*006c*/ 	.word	index@(.nv.constant0._Z20reduceNeighboredLessPiS_j)
        /*0070*/ 	.short	0x0380
        /*0072*/ 	.short	0x0014


	//----- nvinfo : EIATTR_SW_WAR
	.align		4
.L_163:
        /*0074*/ 	.byte	0x04, 0x36
        /*0076*/ 	.short	(.L_165 - .L_164)
.L_164:
        /*0078*/ 	.word	0x00000008
.L_165:


//--------------------- .nv.info._Z16reduceNeighboredPiS_j --------------------------
	.section	.nv.info._Z16reduceNeighboredPiS_j,"",@"SHT_CUDA_INFO"
	.sectionflags	@""
	.align	4


	//----- nvinfo : EIATTR_CUDA_API_VERSION
	.align		4
        /*0000*/ 	.byte	0x04, 0x37
        /*0002*/ 	.short	(.L_167 - .L_166)
.L_166:
        /*0004*/ 	.word	0x00000082


	//----- nvinfo : EIATTR_KPARAM_INFO
	.align		4
.L_167:
        /*0008*/ 	.byte	0x04, 0x17
        /*000a*/ 	.short	(.L_169 - .L_168)
.L_168:
        /*000c*/ 	.word	0x00000000
        /*0010*/ 	.short	0x0002
        /*0012*/ 	.short	0x0010
        /*0014*/ 	.byte	0x00, 0xf0, 0x11, 0x00


	//----- nvinfo : EIATTR_KPARAM_INFO
	.align		4
.L_169:
        /*0018*/ 	.byte	0x04, 0x17
        /*001a*/ 	.short	(.L_171 - .L_170)
.L_170:
        /*001c*/ 	.word	0x00000000
        /*0020*/ 	.short	0x0001
        /*0022*/ 	.short	0x0008
        /*0024*/ 	.byte	0x00, 0xf5, 0x21, 0x00


	//----- nvinfo : EIATTR_KPARAM_INFO
	.align		4
.L_171:
        /*0028*/ 	.byte	0x04, 0x17
        /*002a*/ 	.short	(.L_173 - .L_172)
.L_172:
        /*002c*/ 	.word	0x00000000
        /*0030*/ 	.short	0x0000
        /*0032*/ 	.short	0x0000
        /*0034*/ 	.byte	0x00, 0xf5, 0x21, 0x00


	//----- nvinfo : EIATTR_SPARSE_MMA_MASK
	.align		4
.L_173:
        /*0038*/ 	.byte	0x03, 0x50
        /*003a*/ 	.short	0x0000


	//----- nvinfo : EIATTR_MAXREG_COUNT
	.align		4
        /*003c*/ 	.byte	0x03, 0x1b
        /*003e*/ 	.short	0x00ff


	//----- nvinfo : EIATTR_NUM_BARRIERS
	.align		4
        /*0040*/ 	.byte	0x02, 0x4c
        /*0042*/ 	.byte	0x01
	.zero		1


	//----- nvinfo : EIATTR_MERCURY_ISA_VERSION
	.align		4
        /*0044*/ 	.byte	0x03, 0x5f
        /*0046*/ 	.short	0x0101


	//----- nvinfo : EIATTR_VRC_CTA_INIT_COUNT
	.align		4
        /*0048*/ 	.byte	0x02, 0x4a
	.zero		1
	.zero		1


	//----- nvinfo : EIATTR_EXIT_INSTR_OFFSETS
	.align		4
        /*004c*/ 	.byte	0x04, 0x1c
        /*004e*/ 	.short	(.L_175 - .L_174)


	//   ....[0]....
.L_174:
        /*0050*/ 	.word	0x00000090


	//   ....[1]....
        /*0054*/ 	.word	0x00000200


	//   ....[2]....
        /*0058*/ 	.word	0x00000250


	//----- nvinfo : EIATTR_CRS_STACK_SIZE
	.align		4
.L_175:
        /*005c*/ 	.byte	0x04, 0x1e
        /*005e*/ 	.short	(.L_177 - .L_176)
.L_176:
        /*0060*/ 	.word	0x00000000


	//----- nvinfo : EIATTR_CBANK_PARAM_SIZE
	.align		4
.L_177:
        /*0064*/ 	.byte	0x03, 0x19
        /*0066*/ 	.short	0x0014


	//----- nvinfo : EIATTR_PARAM_CBANK
	.align		4
        /*0068*/ 	.byte	0x04, 0x0a
        /*006a*/ 	.short	(.L_179 - .L_178)
	.align		4
.L_178:
        /*006c*/ 	.word	index@(.nv.constant0._Z16reduceNeighboredPiS_j)
        /*0070*/ 	.short	0x0380
        /*0072*/ 	.short	0x0014


	//----- nvinfo : EIATTR_SW_WAR
	.align		4
.L_179:
        /*0074*/ 	.byte	0x04, 0x36
        /*0076*/ 	.short	(.L_181 - .L_180)
.L_180:
        /*0078*/ 	.word	0x00000008
.L_181:


//--------------------- .nv.info._Z9warmingUpPiS_j --------------------------
	.section	.nv.info._Z9warmingUpPiS_j,"",@"SHT_CUDA_INFO"
	.sectionflags	@""
	.align	4


	//----- nvinfo : EIATTR_CUDA_API_VERSION
	.align		4
        /*0000*/ 	.byte	0x04, 0x37
        /*0002*/ 	.short	(.L_183 - .L_182)
.L_182:
        /*0004*/ 	.word	0x00000082


	//----- nvinfo : EIATTR_KPARAM_INFO
	.align		4
.L_183:
        /*0008*/ 	.byte	0x04, 0x17
        /*000a*/ 	.short	(.L_185 - .L_184)
.L_184:
        /*000c*/ 	.word	0x00000000
        /*0010*/ 	.short	0x0002
        /*0012*/ 	.short	0x0010
        /*0014*/ 	.byte	0x00, 0xf0, 0x11, 0x00


	//----- nvinfo : EIATTR_KPARAM_INFO
	.align		4
.L_185:
        /*0018*/ 	.byte	0x04, 0x17
        /*001a*/ 	.short	(.L_187 - .L_186)
.L_186:
        /*001c*/ 	.word	0x00000000
        /*0020*/ 	.short	0x0001
        /*0022*/ 	.short	0x0008
        /*0024*/ 	.byte	0x00, 0xf5, 0x21, 0x00


	//----- nvinfo : EIATTR_KPARAM_INFO
	.align		4
.L_187:
        /*0028*/ 	.byte	0x04, 0x17
        /*002a*/ 	.short	(.L_189 - .L_188)
.L_188:
        /*002c*/ 	.word	0x00000000
        /*0030*/ 	.short	0x0000
        /*0032*/ 	.short	0x0000
        /*0034*/ 	.byte	0x00, 0xf5, 0x21, 0x00


	//----- nvinfo : EIATTR_SPARSE_MMA_MASK
	.align		4
.L_189:
        /*0038*/ 	.byte	0x03, 0x50
        /*003a*/ 	.short	0x0000


	//----- nvinfo : EIATTR_MAXREG_COUNT
	.align		4
        /*003c*/ 	.byte	0x03, 0x1b
        /*003e*/ 	.short	0x00ff


	//----- nvinfo : EIATTR_NUM_BARRIERS
	.align		4
        /*0040*/ 	.byte	0x02, 0x4c
        /*0042*/ 	.byte	0x01
	.zero		1


	//----- nvinfo : EIATTR_MERCURY_ISA_VERSION
	.align		4
        /*0044*/ 	.byte	0x03, 0x5f
        /*0046*/ 	.short	0x0101


	//----- nvinfo : EIATTR_VRC_CTA_INIT_COUNT
	.align		4
        /*0048*/ 	.byte	0x02, 0x4a
	.zero		1
	.zero		1


	//----- nvinfo : EIATTR_EXIT_INSTR_OFFSETS
	.align		4
        /*004c*/ 	.byte	0x04, 0x1c
        /*004e*/ 	.short	(.L_191 - .L_190)


	//   ....[0]....
.L_190:
        /*0050*/ 	.word	0x00000090


	//   ....[1]....
        /*0054*/ 	.word	0x00000200


	//   ....[2]....
        /*0058*/ 	.word	0x00000250


	//----- nvinfo : EIATTR_CRS_STACK_SIZE
	.align		4
.L_191:
        /*005c*/ 	.byte	0x04, 0x1e
        /*005e*/ 	.short	(.L_193 - .L_192)
.L_192:
        /*0060*/ 	.word	0x00000000


	//----- nvinfo : EIATTR_CBANK_PARAM_SIZE
	.align		4
.L_193:
        /*0064*/ 	.byte	0x03, 0x19
        /*0066*/ 	.short	0x0014


	//----- nvinfo : EIATTR_PARAM_CBANK
	.align		4
        /*0068*/ 	.byte	0x04, 0x0a
        /*006a*/ 	.short	(.L_195 - .L_194)
	.align		4
.L_194:
        /*006c*/ 	.word	index@(.nv.constant0._Z9warmingUpPiS_j)
        /*0070*/ 	.short	0x0380
        /*0072*/ 	.short	0x0014


	//----- nvinfo : EIATTR_SW_WAR
	.align		4
.L_195:
        /*0074*/ 	.byte	0x04, 0x36
        /*0076*/ 	.short	(.L_197 - .L_196)
.L_196:
        /*0078*/ 	.word	0x00000008
.L_197:


//--------------------- .nv.callgraph             --------------------------
	.section	.nv.callgraph,"",@"SHT_CUDA_CALLGRAPH"
	.align	4
	.sectionentsize	8
	.align		4
        /*0000*/ 	.word	0x00000000
	.align		4
        /*0004*/ 	.word	0xffffffff
	.align		4
        /*0008*/ 	.word	0x00000000
	.align		4
        /*000c*/ 	.word	0xfffffffe
	.align		4
        /*0010*/ 	.word	0x00000000
	.align		4
        /*0014*/ 	.word	0xfffffffd
	.align		4
        /*0018*/ 	.word	0x00000000
	.align		4
        /*001c*/ 	.word	0xfffffffc


//--------------------- .text._Z26reduceCompleteUnrollWarps8PiS_j --------------------------
	.section	.text._Z26reduceCompleteUnrollWarps8PiS_j,"ax",@progbits
	.align	128
        .global         _Z26reduceCompleteUnrollWarps8PiS_j
        .type           _Z26reduceCompleteUnrollWarps8PiS_j,@function
        .size           _Z26reduceCompleteUnrollWarps8PiS_j,(.L_x_55 - _Z26reduceCompleteUnrollWarps8PiS_j)
        .other          _Z26reduceCompleteUnrollWarps8PiS_j,@"STO_CUDA_ENTRY STV_DEFAULT"
_Z26reduceCompleteUnrollWarps8PiS_j:
.text._Z26reduceCompleteUnrollWarps8PiS_j:
[----:B------:R-:W-:Y:S01]  /*0000*/  LDC R1, c[0x0][0x37c] ;  /* 0x0000df00ff017b82 */ /* 0x000fe20000000800 */
[----:B------:R-:W0:Y:S07]  /*0010*/  S2R R0, SR_CTAID.X ;  /* 0x0000000000007919 */ /* 0x000e2e0000002500 */
[----:B------:R-:W0:Y:S01]  /*0020*/  LDC R10, c[0x0][0x360] ;  /* 0x0000d800ff0a7b82 */ /* 0x000e220000000800 */
[----:B------:R-:W1:Y:S01]  /*0030*/  LDCU UR4, c[0x0][0x390] ;  /* 0x00007200ff0477ac */ /* 0x000e620008000800 */
[----:B------:R-:W-:Y:S01]  /*0040*/  BSSY.RECONVERGENT B0, `(.L_x_0) ;  /* 0x0000031000007945 */ /* 0x000fe20003800200 */
[----:B------:R-:W2:Y:S05]  /*0050*/  S2R R9, SR_TID.X ;  /* 0x0000000000097919 */ /* 0x000eaa0000002100 */
[----:B------:R-:W3:Y:S01]  /*0060*/  LDC.64 R6, c[0x0][0x380] ;  /* 0x0000e000ff067b82 */ /* 0x000ee20000000a00 */
[----:B0-----:R-:W-:-:S04]  /*0070*/  IMAD R2, R0, R10, RZ ;  /* 0x0000000a00027224 */ /* 0x001fc800078e02ff */
[----:B------:R-:W-:Y:S01]  /*0080*/  IMAD.SHL.U32 R4, R2, 0x8, RZ ;  /* 0x0000000802047824 */ /* 0x000fe200078e00ff */
[C---:B--2---:R-:W-:Y:S02]  /*0090*/  ISETP.GT.U32.AND P1, PT, R9.reuse, 0x1ff, PT ;  /* 0x000001ff0900780c */ /* 0x044fe40003f24070 */
[C---:B------:R-:W-:Y:S01]  /*00a0*/  ISETP.GT.U32.AND P2, PT, R9.reuse, 0xff, PT ;  /* 0x000000ff0900780c */ /* 0x040fe20003f44070 */
[----:B------:R-:W-:Y:S01]  /*00b0*/  IMAD.IADD R11, R4, 0x1, R9 ;  /* 0x00000001040b7824 */ /* 0x000fe200078e0209 */
[C---:B------:R-:W-:Y:S02]  /*00c0*/  ISETP.GT.U32.AND P3, PT, R9.reuse, 0x7f, PT ;  /* 0x0000007f0900780c */ /* 0x040fe40003f64070 */
[C---:B------:R-:W-:Y:S01]  /*00d0*/  ISETP.GT.U32.AND P0, PT, R9.reuse, 0x3f, PT ;  /* 0x0000003f0900780c */ /* 0x040fe20003f04070 */
[----:B------:R-:W-:Y:S01]  /*00e0*/  IMAD R15, R10, 0x7, R11 ;  /* 0x000000070a0f7824 */ /* 0x000fe200078e020b */
[----:B---3--:R-:W-:Y:S02]  /*00f0*/  LEA R2, P6, R4, R6, 0x2 ;  /* 0x0000000604027211 */ /* 0x008fe400078c10ff */
[----:B------:R-:W-:-:S02]  /*0100*/  ISETP.GT.U32.AND P4, PT, R9, 0x1f, PT ;  /* 0x0000001f0900780c */ /* 0x000fc40003f84070 */
[----:B-1----:R-:W-:Y:S01]  /*0110*/  ISETP.GE.U32.AND P5, PT, R15, UR4, PT ;  /* 0x000000040f007c0c */ /* 0x002fe2000bfa6070 */
[----:B------:R-:W0:Y:S01]  /*0120*/  LDCU.64 UR4, c[0x0][0x358] ;  /* 0x00006b00ff0477ac */ /* 0x000e220008000a00 */
[C---:B------:R-:W-:Y:S02]  /*0130*/  ISETP.LT.U32.OR P1, PT, R10.reuse, 0x400, P1 ;  /* 0x000004000a00780c */ /* 0x040fe40000f21470 */
[C---:B------:R-:W-:Y:S02]  /*0140*/  ISETP.LT.U32.OR P2, PT, R10.reuse, 0x200, P2 ;  /* 0x000002000a00780c */ /* 0x040fe40001741470 */
[C---:B------:R-:W-:Y:S02]  /*0150*/  ISETP.LT.U32.OR P3, PT, R10.reuse, 0x100, P3 ;  /* 0x000001000a00780c */ /* 0x040fe40001f61470 */
[----:B------:R-:W-:Y:S02]  /*0160*/  ISETP.LT.U32.OR P0, PT, R10, 0x80, P0 ;  /* 0x000000800a00780c */ /* 0x000fe40000701470 */
[----:B------:R-:W-:-:S03]  /*0170*/  LEA.HI.X R3, R4, R7, RZ, 0x2, P6 ;  /* 0x0000000704037211 */ /* 0x000fc600030f14ff */
[----:B------:R-:W-:Y:S08]  /*0180*/  @P5 BRA `(.L_x_1) ;  /* 0x0000000000705947 */ /* 0x000ff00003800000 */
[----:B------:R-:W1:Y:S01]  /*0190*/  LDC.64 R6, c[0x0][0x380] ;  /* 0x0000e000ff067b82 */ /* 0x000e620000000a00 */
[----:B------:R-:W-:-:S05]  /*01a0*/  IMAD R25, R10, -0x6, R15 ;  /* 0xfffffffa0a197824 */ /* 0x000fca00078e020f */
[----:B------:R-:W-:-:S05]  /*01b0*/  IADD3 R23, PT, PT, R25, R10, RZ ;  /* 0x0000000a19177210 */ /* 0x000fca0007ffe0ff */
[----:B------:R-:W-:-:S05]  /*01c0*/  IMAD.IADD R21, R23, 0x1, R10 ;  /* 0x0000000117157824 */ /* 0x000fca00078e020a */
[----:B------:R-:W-:-:S05]  /*01d0*/  IADD3 R13, PT, PT, R21, R10, RZ ;  /* 0x0000000a150d7210 */ /* 0x000fca0007ffe0ff */
[----:B------:R-:W-:Y:S02]  /*01e0*/  IMAD.IADD R17, R13, 0x1, R10 ;  /* 0x000000010d117824 */ /* 0x000fe400078e020a */
[----:B-1----:R-:W-:-:S03]  /*01f0*/  IMAD.WIDE.U32 R22, R23, 0x4, R6 ;  /* 0x0000000417167825 */ /* 0x002fc600078e0006 */
[----:B------:R-:W-:Y:S01]  /*0200*/  IADD3 R19, PT, PT, R17, R10, RZ ;  /* 0x0000000a11137210 */ /* 0x000fe20007ffe0ff */
[--C-:B------:R-:W-:Y:S02]  /*0210*/  IMAD.WIDE.U32 R24, R25, 0x4, R6.reuse ;  /* 0x0000000419187825 */ /* 0x100fe400078e0006 */
[----:B0-----:R-:W2:Y:S02]  /*0220*/  LDG.E R23, desc[UR4][R22.64] ;  /* 0x0000000416177981 */ /* 0x001ea4000c1e1900 */
[--C-:B------:R-:W-:Y:S02]  /*0230*/  IMAD.WIDE.U32 R4, R11, 0x4, R6.reuse ;  /* 0x000000040b047825 */ /* 0x100fe400078e0006 */
[----:B------:R-:W2:Y:S02]  /*0240*/  LDG.E R8, desc[UR4][R24.64] ;  /* 0x0000000418087981 */ /* 0x000ea4000c1e1900 */
[--C-:B------:R-:W-:Y:S02]  /*0250*/  IMAD.WIDE.U32 R20, R21, 0x4, R6.reuse ;  /* 0x0000000415147825 */ /* 0x100fe400078e0006 */
[----:B------:R-:W2:Y:S02]  /*0260*/  LDG.E R10, desc[UR4][R4.64] ;  /* 0x00000004040a7981 */ /* 0x000ea4000c1e1900 */
[----:B------:R-:W-:-:S02]  /*0270*/  IMAD.WIDE.U32 R12, R13, 0x4, R6 ;  /* 0x000000040d0c7825 */ /* 0x000fc400078e0006 */
[----:B------:R-:W3:Y:S02]  /*0280*/  LDG.E R21, desc[UR4][R20.64] ;  /* 0x0000000414157981 */ /* 0x000ee4000c1e1900 */
[--C-:B------:R-:W-:Y:S02]  /*0290*/  IMAD.WIDE.U32 R16, R17, 0x4, R6.reuse ;  /* 0x0000000411107825 */ /* 0x100fe400078e0006 */
[----:B------:R-:W3:Y:S02]  /*02a0*/  LDG.E R12, desc[UR4][R12.64] ;  /* 0x000000040c0c7981 */ /* 0x000ee4000c1e1900 */
[--C-:B------:R-:W-:Y:S02]  /*02b0*/  IMAD.WIDE.U32 R18, R19, 0x4, R6.reuse ;  /* 0x0000000413127825 */ /* 0x100fe400078e0006 */
[----:B------:R-:W4:Y:S02]  /*02c0*/  LDG.E R17, desc[UR4][R16.64] ;  /* 0x0000000410117981 */ /* 0x000f24000c1e1900 */
[----:B------:R-:W-:-:S02]  /*02d0*/  IMAD.WIDE.U32 R6, R15, 0x4, R6 ;  /* 0x000000040f067825 */ /* 0x000fc400078e0006 */
[----:B------:R-:W4:Y:S04]  /*02e0*/  LDG.E R18, desc[UR4][R18.64] ;  /* 0x0000000412127981 */ /* 0x000f28000c1e1900 */
[----:B------:R-:W5:Y:S01]  /*02f0*/  LDG.E R7, desc[UR4][R6.64] ;  /* 0x0000000406077981 */ /* 0x000f62000c1e1900 */
[----:B--2---:R-:W-:-:S04]  /*0300*/  IADD3 R8, PT, PT, R23, R10, R8 ;  /* 0x0000000a17087210 */ /* 0x004fc80007ffe008 */
[----:B---3--:R-:W-:-:S04]  /*0310*/  IADD3 R8, PT, PT, R12, R21, R8 ;  /* 0x000000150c087210 */ /* 0x008fc80007ffe008 */
[----:B----4-:R-:W-:-:S05]  /*0320*/  IADD3 R8, PT, PT, R18, R17, R8 ;  /* 0x0000001112087210 */ /* 0x010fca0007ffe008 */
[----:B-----5:R-:W-:-:S05]  /*0330*/  IMAD.IADD R15, R8, 0x1, R7 ;  /* 0x00000001080f7824 */ /* 0x020fca00078e0207 */
[----:B------:R1:W-:Y:S02]  /*0340*/  STG.E desc[UR4][R4.64], R15 ;  /* 0x0000000f04007986 */ /* 0x0003e4000c101904 */
.L_x_1:
[----:B0-----:R-:W-:Y:S05]  /*0350*/  BSYNC.RECONVERGENT B0 ;  /* 0x0000000000007941 */ /* 0x001fea0003800200 */
.L_x_0:
[----:B------:R-:W-:Y:S01]  /*0360*/  BAR.SYNC.DEFER_BLOCKING 0x0 ;  /* 0x0000000000007b1d */ /* 0x000fe20000010000 */
[----:B-1----:R-:W-:-:S05]  /*0370*/  IMAD.WIDE.U32 R4, R9, 0x4, R2 ;  /* 0x0000000409047825 */ /* 0x002fca00078e0002 */
[----:B------:R-:W-:Y:S04]  /*0380*/  BSSY.RECONVERGENT B0, `(.L_x_2) ;  /* 0x0000006000007945 */ /* 0x000fe80003800200 */
[----:B------:R-:W-:Y:S05]  /*0390*/  @P1 BRA `(.L_x_3) ;  /* 0x0000000000101947 */ /* 0x000fea0003800000 */
[----:B------:R-:W2:Y:S04]  /*03a0*/  LDG.E R6, desc[UR4][R4.64+0x800] ;  /* 0x0008000404067981 */ /* 0x000ea8000c1e1900 */
[----:B------:R-:W2:Y:S02]  /*03b0*/  LDG.E R7, desc[UR4][R4.64] ;  /* 0x0000000404077981 */ /* 0x000ea4000c1e1900 */
[----:B--2---:R-:W-:-:S05]  /*03c0*/  IADD3 R7, PT, PT, R6, R7, RZ ;  /* 0x0000000706077210 */ /* 0x004fca0007ffe0ff */
[----:B------:R0:W-:Y:S02]  /*03d0*/  STG.E desc[UR4][R4.64], R7 ;  /* 0x0000000704007986 */ /* 0x0001e4000c101904 */
.L_x_3:
[----:B------:R-:W-:Y:S05]  /*03e0*/  BSYNC.RECONVERGENT B0 ;  /* 0x0000000000007941 */ /* 0x000fea0003800200 */
.L_x_2:
[----:B------:R-:W-:Y:S06]  /*03f0*/  BAR.SYNC.DEFER_BLOCKING 0x0 ;  /* 0x0000000000007b1d */ /* 0x000fec0000010000 */
[----:B------:R-:W-:Y:S04]  /*0400*/  BSSY.RECONVERGENT B0, `(.L_x_4) ;  /* 0x0000006000007945 */ /* 0x000fe80003800200 */
[----:B------:R-:W-:Y:S05]  /*0410*/  @P2 BRA `(.L_x_5) ;  /* 0x0000000000102947 */ /* 0x000fea0003800000 */
[----:B------:R-:W2:Y:S04]  /*0420*/  LDG.E R6, desc[UR4][R4.64+0x400] ;  /* 0x0004000404067981 */ /* 0x000ea8000c1e1900 */
[----:B0-----:R-:W2:Y:S02]  /*0430*/  LDG.E R7, desc[UR4][R4.64] ;  /* 0x0000000404077981 */ /* 0x001ea4000c1e1900 */
[----:B--2---:R-:W-:-:S05]  /*0440*/  IMAD.IADD R7, R6, 0x1, R7 ;  /* 0x0000000106077824 */ /* 0x004fca00078e0207 */
[----:B------:R1:W-:Y:S02]  /*0450*/  STG.E desc[UR4][R4.64], R7 ;  /* 0x0000000704007986 */ /* 0x0003e4000c101904 */
.L_x_5:
[----:B------:R-:W-:Y:S05]  /*0460*/  BSYNC.RECONVERGENT B0 ;  /* 0x0000000000007941 */ /* 0x000fea0003800200 */
.L_x_4:
[----:B------:R-:W-:Y:S06]  /*0470*/  BAR.SYNC.DEFER_BLOCKING 0x0 ;  /* 0x0000000000007b1d */ /* 0x000fec0000010000 */
[----:B------:R-:W-:Y:S04]  /*0480*/  BSSY.RECONVERGENT B0, `(.L_x_6) ;  /* 0x0000006000007945 */ /* 0x000fe80003800200 */
[----:B------:R-:W-:Y:S05]  /*0490*/  @P3 BRA `(.L_x_7) ;  /* 0x0000000000103947 */ /* 0x000fea0003800000 */
[----:B------:R-:W2:Y:S04]  /*04a0*/  LDG.E R6, desc[UR4][R4.64+0x200] ;  /* 0x0002000404067981 */ /* 0x000ea8000c1e1900 */
[----:B01----:R-:W2:Y:S02]  /*04b0*/  LDG.E R7, desc[UR4][R4.64] ;  /* 0x0000000404077981 */ /* 0x003ea4000c1e1900 */
[----:B--2---:R-:W-:-:S05]  /*04c0*/  IADD3 R7, PT, PT, R6, R7, RZ ;  /* 0x0000000706077210 */ /* 0x004fca0007ffe0ff */
[----:B------:R2:W-:Y:S02]  /*04d0*/  STG.E desc[UR4][R4.64], R7 ;  /* 0x0000000704007986 */ /* 0x0005e4000c101904 */
.L_x_7:
[----:B------:R-:W-:Y:S05]  /*04e0*/  BSYNC.RECONVERGENT B0 ;  /* 0x0000000000007941 */ /* 0x000fea0003800200 */
.L_x_6:
[----:B------:R-:W-:Y:S06]  /*04f0*/  BAR.SYNC.DEFER_BLOCKING 0x0 ;  /* 0x0000000000007b1d */ /* 0x000fec0000010000 */
[----:B------:R-:W-:Y:S04]  /*0500*/  BSSY.RECONVERGENT B0, `(.L_x_8) ;  /* 0x0000007000007945 */ /* 0x000fe80003800200 */
[----:B------:R-:W-:Y:S05]  /*0510*/  @P0 BRA `(.L_x_9) ;  /* 0x0000000000140947 */ /* 0x000fea0003800000 */
[----:B012---:R-:W-:Y:S01]  /*0520*/  IMAD.WIDE.U32 R6, R11, 0x4, R2 ;  /* 0x000000040b067825 */ /* 0x007fe200078e0002 */
[----:B------:R-:W2:Y:S04]  /*0530*/  LDG.E R8, desc[UR4][R4.64+0x100] ;  /* 0x0001000404087981 */ /* 0x000ea8000c1e1900 */
[----:B------:R-:W2:Y:S02]  /*0540*/  LDG.E R11, desc[UR4][R6.64] ;  /* 0x00000004060b7981 */ /* 0x000ea4000c1e1900 */
[----:B--2---:R-:W-:-:S05]  /*0550*/  IMAD.IADD R11, R8, 0x1, R11 ;  /* 0x00000001080b7824 */ /* 0x004fca00078e020b */
[----:B------:R3:W-:Y:S02]  /*0560*/  STG.E desc[UR4][R6.64], R11 ;  /* 0x0000000b06007986 */ /* 0x0007e4000c101904 */
.L_x_9:
[----:B------:R-:W-:Y:S05]  /*0570*/  BSYNC.RECONVERGENT B0 ;  /* 0x0000000000007941 */ /* 0x000fea0003800200 */
.L_x_8:
[----:B------:R-:W-:Y:S06]  /*0580*/  BAR.SYNC.DEFER_BLOCKING 0x0 ;  /* 0x0000000000007b1d */ /* 0x000fec0000010000 */
[----:B------:R-:W-:Y:S05]  /*0590*/  @P4 EXIT ;  /* 0x000000000000494d */ /* 0x000fea0003800000 */
[----:B---3--:R-:W3:Y:S04]  /*05a0*/  LDG.E.STRONG.SYS R6, desc[UR4][R4.64+0x80] ;  /* 0x0000800404067981 */ /* 0x008ee8000c1f5900 */
[----:B012---:R-:W3:Y:S02]  /*05b0*/  LDG.E.STRONG.SYS R7, desc[UR4][R4.64] ;  /* 0x0000000404077981 */ /* 0x007ee4000c1f5900 */
[----:B---3--:R-:W-:-:S05]  /*05c0*/  IADD3 R7, PT, PT, R6, R7, RZ ;  /* 0x0000000706077210 */ /* 0x008fca0007ffe0ff */
[----:B------:R0:W-:Y:S04]  /*05d0*/  STG.E.STRONG.SYS desc[UR4][R4.64], R7 ;  /* 0x0000000704007986 */ /* 0x0001e8000c115904 */
[----:B------:R-:W2:Y:S04]  /*05e0*/  LDG.E.STRONG.SYS R6, desc[UR4][R4.64+0x40] ;  /* 0x0000400404067981 */ /* 0x000ea8000c1f5900 */
[----:B------:R-:W2:Y:S02]  /*05f0*/  LDG.E.STRONG.SYS R11, desc[UR4][R4.64] ;  /* 0x00000004040b7981 */ /* 0x000ea4000c1f5900 */
[----:B--2---:R-:W-:-:S05]  /*0600*/  IMAD.IADD R11, R6, 0x1, R11 ;  /* 0x00000001060b7824 */ /* 0x004fca00078e020b */
[----:B------:R1:W-:Y:S04]  /*0610*/  STG.E.STRONG.SYS desc[UR4][R4.64], R11 ;  /* 0x0000000b04007986 */ /* 0x0003e8000c115904 */
[----:B------:R-:W2:Y:S04]  /*0620*/  LDG.E.STRONG.SYS R6, desc[UR4][R4.64+0x20] ;  /* 0x0000200404067981 */ /* 0x000ea8000c1f5900 */
[----:B------:R-:W2:Y:S02]  /*0630*/  LDG.E.STRONG.SYS R13, desc[UR4][R4.64] ;  /* 0x00000004040d7981 */ /* 0x000ea4000c1f5900 */
[----:B--2---:R-:W-:-:S05]  /*0640*/  IADD3 R13, PT, PT, R6, R13, RZ ;  /* 0x0000000d060d7210 */ /* 0x004fca0007ffe0ff */
[----:B------:R2:W-:Y:S04]  /*0650*/  STG.E.STRONG.SYS desc[UR4][R4.64], R13 ;  /* 0x0000000d04007986 */ /* 0x0005e8000c115904 */
[----:B------:R-:W3:Y:S04]  /*0660*/  LDG.E.STRONG.SYS R6, desc[UR4][R4.64+0x10] ;  /* 0x0000100404067981 */ /* 0x000ee8000c1f5900 */
[----:B------:R-:W3:Y:S02]  /*0670*/  LDG.E.STRONG.SYS R15, desc[UR4][R4.64] ;  /* 0x00000004040f7981 */ /* 0x000ee4000c1f5900 */
[----:B---3--:R-:W-:-:S05]  /*0680*/  IMAD.IADD R15, R6, 0x1, R15 ;  /* 0x00000001060f7824 */ /* 0x008fca00078e020f */
[----:B------:R2:W-:Y:S04]  /*0690*/  STG.E.STRONG.SYS desc[UR4][R4.64], R15 ;  /* 0x0000000f04007986 */ /* 0x0005e8000c115904 */
[----:B------:R-:W3:Y:S04]  /*06a0*/  LDG.E.STRONG.SYS R6, desc[UR4][R4.64+0x8] ;  /* 0x0000080404067981 */ /* 0x000ee8000c1f5900 */
[----:B0-----:R-:W3:Y:S02]  /*06b0*/  LDG.E.STRONG.SYS R7, desc[UR4][R4.64] ;  /* 0x0000000404077981 */ /* 0x001ee4000c1f5900 */
[----:B---3--:R-:W-:-:S05]  /*06c0*/  IADD3 R7, PT, PT, R6, R7, RZ ;  /* 0x0000000706077210 */ /* 0x008fca0007ffe0ff */
[----:B------:R2:W-:Y:S04]  /*06d0*/  STG.E.STRONG.SYS desc[UR4][R4.64], R7 ;  /* 0x0000000704007986 */ /* 0x0005e8000c115904 */
[----:B------:R-:W3:Y:S04]  /*06e0*/  LDG.E.STRONG.SYS R6, desc[UR4][R4.64+0x4] ;  /* 0x0000040404067981 */ /* 0x000ee8000c1f5900 */
[----:B-1----:R-:W3:Y:S01]  /*06f0*/  LDG.E.STRONG.SYS R11, desc[UR4][R4.64] ;  /* 0x00000004040b7981 */ /* 0x002ee2000c1f5900 */
[----:B------:R-:W-:Y:S01]  /*0700*/  ISETP.NE.AND P0, PT, R9, RZ, PT ;  /* 0x000000ff0900720c */ /* 0x000fe20003f05270 */
[----:B---3--:R-:W-:-:S05]  /*0710*/  IMAD.IADD R11, R6, 0x1, R11 ;  /* 0x00000001060b7824 */ /* 0x008fca00078e020b */
[----:B------:R2:W-:Y:S07]  /*0720*/  STG.E.STRONG.SYS desc[UR4][R4.64], R11 ;  /* 0x0000000b04007986 */ /* 0x0005ee000c115904 */
[----:B------:R-:W-:Y:S05]  /*0730*/  @P0 EXIT ;  /* 0x000000000000094d */ /* 0x000fea0003800000 */
[----:B------:R-:W3:Y:S01]  /*0740*/  LDG.E R3, desc[UR4][R2.64] ;  /* 0x0000000402037981 */ /* 0x000ee2000c1e1900 */
[----:B--2---:R-:W0:Y:S02]  /*0750*/  LDC.64 R4, c[0x0][0x388] ;  /* 0x0000e200ff047b82 */ /* 0x004e240000000a00 */
[----:B0-----:R-:W-:-:S05]  /*0760*/  IMAD.WIDE.U32 R4, R0, 0x4, R4 ;  /* 0x0000000400047825 */ /* 0x001fca00078e0004 */
[----:B---3--:R-:W-:Y:S01]  /*0770*/  STG.E desc[UR4][R4.64], R3 ;  /* 0x0000000304007986 */ /* 0x008fe2000c101904 */
[----:B------:R-:W-:Y:S05]  /*0780*/  EXIT ;  /* 0x000000000000794d */ /* 0x000fea0003800000 */
.L_x_10:
[----:B------:R-:W-:-:S00]  /*0790*/  BRA `(.L_x_10) ;  /* 0xfffffffc00fc7947 */ /* 0x000fc0000383ffff */
[----:B------:R-:W-:-:S00]  /*07a0*/  NOP ;  /* 0x0000000000007918 */ /* 0x000fc00000000000 */
        /* <DEDUP_REMOVED lines=13> */
.L_x_55:


//--------------------- .text._Z18reduceUnrollWarps8PiS_j --------------------------
	.section	.text._Z18reduceUnrollWarps8PiS_j,"ax",@progbits
	.align	128
        .global         _Z18reduceUnrollWarps8PiS_j
        .type           _Z18reduceUnrollWarps8PiS_j,@function
        .size           _Z18reduceUnrollWarps8PiS_j,(.L_x_56 - _Z18reduceUnrollWarps8PiS_j)
        .other          _Z18reduceUnrollWarps8PiS_j,@"STO_CUDA_ENTRY STV_DEFAULT"
_Z18reduceUnrollWarps8PiS_j:
.text._Z18reduceUnrollWarps8PiS_j:
[----:B------:R-:W-:Y:S01]  /*0000*/  LDC R1, c[0x0][0x37c] ;  /* 0x0000df00ff017b82 */ /* 0x000fe20000000800 */
[----:B------:R-:W0:Y:S07]  /*0010*/  S2R R15, SR_CTAID.X ;  /* 0x00000000000f7919 */ /* 0x000e2e0000002500 */
[----:B------:R-:W0:Y:S01]  /*0020*/  LDC R14, c[0x0][0x360] ;  /* 0x0000d800ff0e7b82 */ /* 0x000e220000000800 */
[----:B------:R-:W1:Y:S01]  /*0030*/  LDCU UR4, c[0x0][0x390] ;  /* 0x00007200ff0477ac */ /* 0x000e620008000800 */
[----:B------:R-:W-:Y:S01]  /*0040*/  BSSY.RECONVERGENT B0, `(.L_x_11) ;  /* 0x0000026000007945 */ /* 0x000fe20003800200 */
[----:B------:R-:W2:Y:S05]  /*0050*/  S2R R0, SR_TID.X ;  /* 0x0000000000007919 */ /* 0x000eaa0000002100 */
[----:B------:R-:W3:Y:S01]  /*0060*/  LDC.64 R2, c[0x0][0x380] ;  /* 0x0000e000ff027b82 */ /* 0x000ee20000000a00 */
[----:B0-----:R-:W-:-:S05]  /*0070*/  IMAD R17, R15, R14, RZ ;  /* 0x0000000e0f117224 */ /* 0x001fca00078e02ff */
[----:B------:R-:W-:-:S05]  /*0080*/  SHF.L.U32 R17, R17, 0x3, RZ ;  /* 0x0000000311117819 */ /* 0x000fca00000006ff */
[----:B--2---:R-:W-:-:S04]  /*0090*/  IMAD.IADD R5, R17, 0x1, R0 ;  /* 0x0000000111057824 */ /* 0x004fc800078e0200 */
[----:B------:R-:W-:-:S05]  /*00a0*/  IMAD R19, R14, 0x7, R5 ;  /* 0x000000070e137824 */ /* 0x000fca00078e0205 */
[----:B-1----:R-:W-:Y:S01]  /*00b0*/  ISETP.GE.U32.AND P0, PT, R19, UR4, PT ;  /* 0x0000000413007c0c */ /* 0x002fe2000bf06070 */
[----:B------:R-:W0:-:S12]  /*00c0*/  LDCU.64 UR4, c[0x0][0x358] ;  /* 0x00006b00ff0477ac */ /* 0x000e180008000a00 */
[----:B---3--:R-:W-:Y:S05]  /*00d0*/  @P0 BRA `(.L_x_12) ;  /* 0x0000000000700947 */ /* 0x008fea0003800000 */
        /* <DEDUP_REMOVED lines=28> */
.L_x_12:
[----:B0-----:R-:W-:Y:S05]  /*02a0*/  BSYNC.RECONVERGENT B0 ;  /* 0x0000000000007941 */ /* 0x001fea0003800200 */
.L_x_11:
[----:B------:R-:W-:Y:S01]  /*02b0*/  BAR.SYNC.DEFER_BLOCKING 0x0 ;  /* 0x0000000000007b1d */ /* 0x000fe20000010000 */
[----:B------:R-:W-:Y:S02]  /*02c0*/  ISETP.GE.U32.AND P0, PT, R14, 0x42, PT ;  /* 0x000000420e00780c */ /* 0x000fe40003f06070 */
[----:B------:R-:W-:-:S04]  /*02d0*/  LEA R2, P1, R17, R2, 0x2 ;  /* 0x0000000211027211 */ /* 0x000fc800078210ff */
[----:B------:R-:W-:-:S03]  /*02e0*/  LEA.HI.X R3, R17, R3, RZ, 0x2, P1 ;  /* 0x0000000311037211 */ /* 0x000fc600008f14ff */
[----:B-1----:R-:W-:-:S04]  /*02f0*/  IMAD.WIDE.U32 R4, R0, 0x4, R2 ;  /* 0x0000000400047825 */ /* 0x002fc800078e0002 */
[----:B------:R-:W-:Y:S05]  /*0300*/  @!P0 BRA `(.L_x_13) ;  /* 0x0000000000388947 */ /* 0x000fea0003800000 */
.L_x_16:
[----:B------:R-:W-:Y:S01]  /*0310*/  SHF.R.U32.HI R11, RZ, 0x1, R14 ;  /* 0x00000001ff0b7819 */ /* 0x000fe2000001160e */
[----:B------:R-:W-:Y:S03]  /*0320*/  BSSY.RECONVERGENT B0, `(.L_x_14) ;  /* 0x0000008000007945 */ /* 0x000fe60003800200 */
[----:B------:R-:W-:-:S13]  /*0330*/  ISETP.GE.U32.AND P0, PT, R0, R11, PT ;  /* 0x0000000b0000720c */ /* 0x000fda0003f06070 */
[----:B0-----:R-:W-:Y:S05]  /*0340*/  @P0 BRA `(.L_x_15) ;  /* 0x0000000000140947 */ /* 0x001fea0003800000 */
[----:B------:R-:W-:Y:S01]  /*0350*/  IMAD.WIDE.U32 R6, R11, 0x4, R4 ;  /* 0x000000040b067825 */ /* 0x000fe200078e0004 */
[----:B------:R-:W2:Y:S05]  /*0360*/  LDG.E R9, desc[UR4][R4.64] ;  /* 0x0000000404097981 */ /* 0x000eaa000c1e1900 */
[----:B------:R-:W2:Y:S02]  /*0370*/  LDG.E R6, desc[UR4][R6.64] ;  /* 0x0000000406067981 */ /* 0x000ea4000c1e1900 */
[----:B--2---:R-:W-:-:S05]  /*0380*/  IADD3 R9, PT, PT, R6, R9, RZ ;  /* 0x0000000906097210 */ /* 0x004fca0007ffe0ff */
[----:B------:R0:W-:Y:S02]  /*0390*/  STG.E desc[UR4][R4.64], R9 ;  /* 0x0000000904007986 */ /* 0x0001e4000c101904 */
.L_x_15:
[----:B------:R-:W-:Y:S05]  /*03a0*/  BSYNC.RECONVERGENT B0 ;  /* 0x0000000000007941 */ /* 0x000fea0003800200 */
.L_x_14:
[----:B------:R-:W-:Y:S01]  /*03b0*/  BAR.SYNC.DEFER_BLOCKING 0x0 ;  /* 0x0000000000007b1d */ /* 0x000fe20000010000 */
[----:B------:R-:W-:Y:S01]  /*03c0*/  ISETP.GT.U32.AND P0, PT, R14, 0x83, PT ;  /* 0x000000830e00780c */ /* 0x000fe20003f04070 */
[----:B------:R-:W-:-:S12]  /*03d0*/  IMAD.MOV.U32 R14, RZ, RZ, R11 ;  /* 0x000000ffff0e7224 */ /* 0x000fd800078e000b */
[----:B------:R-:W-:Y:S05]  /*03e0*/  @P0 BRA `(.L_x_16) ;  /* 0xfffffffc00c80947 */ /* 0x000fea000383ffff */
.L_x_13:
[----:B------:R-:W-:-:S13]  /*03f0*/  ISETP.GT.U32.AND P0, PT, R0, 0x1f, PT ;  /* 0x0000001f0000780c */ /* 0x000fda0003f04070 */
[----:B------:R-:W-:Y:S05]  /*0400*/  @P0 EXIT ;  /* 0x000000000000094d */ /* 0x000fea0003800000 */
[----:B------:R-:W2:Y:S04]  /*0410*/  LDG.E.STRONG.SYS R6, desc[UR4][R4.64+0x80] ;  /* 0x0000800404067981 */ /* 0x000ea8000c1f5900 */
[----:B------:R-:W2:Y:S02]  /*0420*/  LDG.E.STRONG.SYS R7, desc[UR4][R4.64] ;  /* 0x0000000404077981 */ /* 0x000ea4000c1f5900 */
[----:B--2---:R-:W-:-:S05]  /*0430*/  IADD3 R7, PT, PT, R6, R7, RZ ;  /* 0x0000000706077210 */ /* 0x004fca0007ffe0ff */
[----:B------:R1:W-:Y:S04]  /*0440*/  STG.E.STRONG.SYS desc[UR4][R4.64], R7 ;  /* 0x0000000704007986 */ /* 0x0003e8000c115904 */
[----:B------:R-:W2:Y:S04]  /*0450*/  LDG.E.STRONG.SYS R6, desc[UR4][R4.64+0x40] ;  /* 0x0000400404067981 */ /* 0x000ea8000c1f5900 */
[----:B0-----:R-:W2:Y:S02]  /*0460*/  LDG.E.STRONG.SYS R9, desc[UR4][R4.64] ;  /* 0x0000000404097981 */ /* 0x001ea4000c1f5900 */
        /* <DEDUP_REMOVED lines=11> */
[----:B-1----:R-:W3:Y:S02]  /*0520*/  LDG.E.STRONG.SYS R7, desc[UR4][R4.64] ;  /* 0x0000000404077981 */ /* 0x002ee4000c1f5900 */
[----:B---3--:R-:W-:-:S05]  /*0530*/  IADD3 R7, PT, PT, R6, R7, RZ ;  /* 0x0000000706077210 */ /* 0x008fca0007ffe0ff */
[----:B------:R2:W-:Y:S04]  /*0540*/  STG.E.STRONG.SYS desc[UR4][R4.64], R7 ;  /* 0x0000000704007986 */ /* 0x0005e8000c115904 */
[----:B------:R-:W3:Y:S04]  /*0550*/  LDG.E.STRONG.SYS R6, desc[UR4][R4.64+0x4] ;  /* 0x0000040404067981 */ /* 0x000ee8000c1f5900 */
[----:B0-----:R-:W3:Y:S01]  /*0560*/  LDG.E.STRONG.SYS R9, desc[UR4][R4.64] ;  /* 0x0000000404097981 */ /* 0x001ee2000c1f5900 */
[----:B------:R-:W-:Y:S02]  /*0570*/  ISETP.NE.AND P0, PT, R0, RZ, PT ;  /* 0x000000ff0000720c */ /* 0x000fe40003f05270 */
[----:B---3--:R-:W-:-:S05]  /*0580*/  IADD3 R9, PT, PT, R6, R9, RZ ;  /* 0x0000000906097210 */ /* 0x008fca0007ffe0ff */
[----:B------:R2:W-:Y:S06]  /*0590*/  STG.E.STRONG.SYS desc[UR4][R4.64], R9 ;  /* 0x0000000904007986 */ /* 0x0005ec000c115904 */
[----:B------:R-:W-:Y:S05]  /*05a0*/  @P0 EXIT ;  /* 0x000000000000094d */ /* 0x000fea0003800000 */
[----:B------:R-:W3:Y:S01]  /*05b0*/  LDG.E R3, desc[UR4][R2.64] ;  /* 0x0000000402037981 */ /* 0x000ee2000c1e1900 */
[----:B--2---:R-:W0:Y:S02]  /*05c0*/  LDC.64 R4, c[0x0][0x388] ;  /* 0x0000e200ff047b82 */ /* 0x004e240000000a00 */
[----:B0-----:R-:W-:-:S05]  /*05d0*/  IMAD.WIDE.U32 R4, R15, 0x4, R4 ;  /* 0x000000040f047825 */ /* 0x001fca00078e0004 */
[----:B---3--:R-:W-:Y:S01]  /*05e0*/  STG.E desc[UR4][R4.64], R3 ;  /* 0x0000000304007986 */ /* 0x008fe2000c101904 */
[----:B------:R-:W-:Y:S05]  /*05f0*/  EXIT ;  /* 0x000000000000794d */ /* 0x000fea0003800000 */
.L_x_17:
        /* <DEDUP_REMOVED lines=16> */
.L_x_56:


//--------------------- .text._Z16reduceUnrolling8PiS_j --------------------------
	.section	.text._Z16reduceUnrolling8PiS_j,"ax",@progbits
	.align	128
        .global         _Z16reduceUnrolling8PiS_j
        .type           _Z16reduceUnrolling8PiS_j,@function
        .size           _Z16reduceUnrolling8PiS_j,(.L_x_57 - _Z16reduceUnrolling8PiS_j)
        .other          _Z16reduceUnrolling8PiS_j,@"STO_CUDA_ENTRY STV_DEFAULT"
_Z16reduceUnrolling8PiS_j:
.text._Z16reduceUnrolling8PiS_j:
        /* <DEDUP_REMOVED lines=8> */
[----:B------:R-:W-:-:S04]  /*0080*/  SHF.L.U32 R0, R0, 0x3, RZ ;  /* 0x0000000300007819 */ /* 0x000fc800000006ff */
[----:B--2---:R-:W-:-:S05]  /*0090*/  IADD3 R5, PT, PT, R0, R15, RZ ;  /* 0x0000000f00057210 */ /* 0x004fca0007ffe0ff */
[----:B------:R-:W-:-:S05]  /*00a0*/  IMAD R19, R14, 0x7, R5 ;  /* 0x000000070e137824 */ /* 0x000fca00078e0205 */
[----:B-1----:R-:W-:Y:S01]  /*00b0*/  ISETP.GE.U32.AND P0, PT, R19, UR4, PT ;  /* 0x0000000413007c0c */ /* 0x002fe2000bf06070 */
[----:B------:R-:W0:-:S12]  /*00c0*/  LDCU.64 UR4, c[0x0][0x358] ;  /* 0x00006b00ff0477ac */ /* 0x000e180008000a00 */
[----:B---3--:R-:W-:Y:S05]  /*00d0*/  @P0 BRA `(.L_x_19) ;  /* 0x0000000000700947 */ /* 0x008fea0003800000 */
[----:B------:R-:W1:Y:S01]  /*00e0*/  LDC.64 R6, c[0x0][0x380] ;  /* 0x0000e000ff067b82 */ /* 0x000e620000000a00 */
[----:B------:R-:W-:-:S04]  /*00f0*/  IMAD R25, R14, -0x6, R19 ;  /* 0xfffffffa0e197824 */ /* 0x000fc800078e0213 */
[----:B------:R-:W-:-:S05]  /*0100*/  IMAD.IADD R21, R14, 0x1, R25 ;  /* 0x000000010e157824 */ /* 0x000fca00078e0219 */
[----:B------:R-:W-:-:S05]  /*0110*/  IADD3 R23, PT, PT, R14, R21, RZ ;  /* 0x000000150e177210 */ /* 0x000fca0007ffe0ff */
[----:B------:R-:W-:-:S05]  /*0120*/  IMAD.IADD R9, R14, 0x1, R23 ;  /* 0x000000010e097824 */ /* 0x000fca00078e0217 */
[----:B------:R-:W-:Y:S01]  /*0130*/  IADD3 R11, PT, PT, R14, R9, RZ ;  /* 0x000000090e0b7210 */ /* 0x000fe20007ffe0ff */
        /* <DEDUP_REMOVED lines=22> */
.L_x_19:
[----:B0-----:R-:W-:Y:S05]  /*02a0*/  BSYNC.RECONVERGENT B0 ;  /* 0x0000000000007941 */ /* 0x001fea0003800200 */
.L_x_18:
[----:B------:R-:W-:Y:S01]  /*02b0*/  BAR.SYNC.DEFER_BLOCKING 0x0 ;  /* 0x0000000000007b1d */ /* 0x000fe20000010000 */
[----:B------:R-:W-:Y:S02]  /*02c0*/  ISETP.GE.U32.AND P0, PT, R14, 0x2, PT ;  /* 0x000000020e00780c */ /* 0x000fe40003f06070 */
[----:B------:R-:W-:-:S04]  /*02d0*/  LEA R2, P1, R0, R2, 0x2 ;  /* 0x0000000200027211 */ /* 0x000fc800078210ff */
[----:B------:R-:W-:-:S07]  /*02e0*/  LEA.HI.X R3, R0, R3, RZ, 0x2, P1 ;  /* 0x0000000300037211 */ /* 0x000fce00008f14ff */
[----:B------:R-:W-:Y:S05]  /*02f0*/  @!P0 BRA `(.L_x_20) ;  /* 0x00000000003c8947 */ /* 0x000fea0003800000 */
[----:B-1----:R-:W-:-:S07]  /*0300*/  IMAD.WIDE.U32 R4, R15, 0x4, R2 ;  /* 0x000000040f047825 */ /* 0x002fce00078e0002 */
.L_x_23:
        /* <DEDUP_REMOVED lines=9> */
.L_x_22:
[----:B------:R-:W-:Y:S05]  /*03a0*/  BSYNC.RECONVERGENT B0 ;  /* 0x0000000000007941 */ /* 0x000fea0003800200 */
.L_x_21:
[----:B------:R-:W-:Y:S01]  /*03b0*/  BAR.SYNC.DEFER_BLOCKING 0x0 ;  /* 0x0000000000007b1d */ /* 0x000fe20000010000 */
[----:B------:R-:W-:Y:S02]  /*03c0*/  ISETP.GT.U32.AND P0, PT, R14, 0x3, PT ;  /* 0x000000030e00780c */ /* 0x000fe40003f04070 */
[----:B------:R-:W-:-:S11]  /*03d0*/  MOV R14, R0 ;  /* 0x00000000000e7202 */ /* 0x000fd60000000f00 */
[----:B------:R-:W-:Y:S05]  /*03e0*/  @P0 BRA `(.L_x_23) ;  /* 0xfffffffc00c80947 */ /* 0x000fea000383ffff */
.L_x_20:
[----:B------:R-:W-:-:S13]  /*03f0*/  ISETP.NE.AND P0, PT, R15, RZ, PT ;  /* 0x000000ff0f00720c */ /* 0x000fda0003f05270 */
[----:B------:R-:W-:Y:S05]  /*0400*/  @P0 EXIT ;  /* 0x000000000000094d */ /* 0x000fea0003800000 */
[----:B------:R-:W2:Y:S01]  /*0410*/  LDG.E R3, desc[UR4][R2.64] ;  /* 0x0000000402037981 */ /* 0x000ea2000c1e1900 */
[----:B01----:R-:W0:Y:S02]  /*0420*/  LDC.64 R4, c[0x0][0x388] ;  /* 0x0000e200ff047b82 */ /* 0x003e240000000a00 */
[----:B0-----:R-:W-:-:S05]  /*0430*/  IMAD.WIDE.U32 R4, R17, 0x4, R4 ;  /* 0x0000000411047825 */ /* 0x001fca00078e0004 */
[----:B--2---:R-:W-:Y:S01]  /*0440*/  STG.E desc[UR4][R4.64], R3 ;  /* 0x0000000304007986 */ /* 0x004fe2000c101904 */
[----:B------:R-:W-:Y:S05]  /*0450*/  EXIT ;  /* 0x000000000000794d */ /* 0x000fea0003800000 */
.L_x_24:
        /* <DEDUP_REMOVED lines=10> */
.L_x_57:


//--------------------- .text._Z16reduceUnrolling4PiS_j --------------------------
	.section	.text._Z16reduceUnrolling4PiS_j,"ax",@progbits
	.align	128
        .global         _Z16reduceUnrolling4PiS_j
        .type           _Z16reduceUnrolling4PiS_j,@function
        .size           _Z16reduceUnrolling4PiS_j,(.L_x_58 - _Z16reduceUnrolling4PiS_j)
        .other          _Z16reduceUnrolling4PiS_j,@"STO_CUDA_ENTRY STV_DEFAULT"
_Z16reduceUnrolling4PiS_j:
.text._Z16reduceUnrolling4PiS_j:
[----:B------:R-:W-:Y:S01]  /*0000*/  LDC R1, c[0x0][0x37c] ;  /* 0x0000df00ff017b82 */ /* 0x000fe20000000800 */
[----:B------:R-:W0:Y:S07]  /*0010*/  S2R R0, SR_CTAID.X ;  /* 0x0000000000007919 */ /* 0x000e2e0000002500 */
[----:B------:R-:W0:Y:S01]  /*0020*/  LDC R3, c[0x0][0x360] ;  /* 0x0000d800ff037b82 */ /* 0x000e220000000800 */
[----:B------:R-:W1:Y:S01]  /*0030*/  LDCU UR4, c[0x0][0x390] ;  /* 0x00007200ff0477ac */ /* 0x000e620008000800 */
[----:B------:R-:W2:Y:S06]  /*0040*/  S2R R2, SR_TID.X ;  /* 0x0000000000027919 */ /* 0x000eac0000002100 */
[----:B------:R-:W3:Y:S01]  /*0050*/  LDC.64 R16, c[0x0][0x380] ;  /* 0x0000e000ff107b82 */ /* 0x000ee20000000a00 */
[----:B0-----:R-:W-:-:S05]  /*0060*/  IMAD R4, R0, R3, RZ ;  /* 0x0000000300047224 */ /* 0x001fca00078e02ff */
[----:B------:R-:W-:-:S04]  /*0070*/  SHF.L.U32 R13, R4, 0x2, RZ ;  /* 0x00000002040d7819 */ /* 0x000fc800000006ff */
[----:B--2---:R-:W-:-:S05]  /*0080*/  IADD3 R4, PT, PT, R13, R2, RZ ;  /* 0x000000020d047210 */ /* 0x004fca0007ffe0ff */
[----:B------:R-:W-:-:S05]  /*0090*/  IMAD R12, R3, 0x3, R4 ;  /* 0x00000003030c7824 */ /* 0x000fca00078e0204 */
[----:B-1----:R-:W-:Y:S01]  /*00a0*/  ISETP.GE.U32.AND P0, PT, R12, UR4, PT ;  /* 0x000000040c007c0c */ /* 0x002fe2000bf06070 */
[----:B------:R-:W0:-:S12]  /*00b0*/  LDCU.64 UR4, c[0x0][0x358] ;  /* 0x00006b00ff0477ac */ /* 0x000e180008000a00 */
[----:B------:R-:W1:Y:S01]  /*00c0*/  @!P0 LDC.64 R10, c[0x0][0x380] ;  /* 0x0000e000ff0a8b82 */ /* 0x000e620000000a00 */
[----:B------:R-:W-:-:S05]  /*00d0*/  @!P0 IMAD R6, R3, -0x2, R12 ;  /* 0xfffffffe03068824 */ /* 0x000fca00078e020c */
[----:B------:R-:W-:Y:S01]  /*00e0*/  @!P0 IADD3 R9, PT, PT, R3, R6, RZ ;  /* 0x0000000603098210 */ /* 0x000fe20007ffe0ff */
[----:B-1----:R-:W-:-:S04]  /*00f0*/  @!P0 IMAD.WIDE.U32 R6, R6, 0x4, R10 ;  /* 0x0000000406068825 */ /* 0x002fc800078e000a */
[--C-:B------:R-:W-:Y:S02]  /*0100*/  @!P0 IMAD.WIDE.U32 R8, R9, 0x4, R10.reuse ;  /* 0x0000000409088825 */ /* 0x100fe400078e000a */
[----:B0-----:R-:W2:Y:S02]  /*0110*/  @!P0 LDG.E R6, desc[UR4][R6.64] ;  /* 0x0000000406068981 */ /* 0x001ea4000c1e1900 */
[--C-:B------:R-:W-:Y:S02]  /*0120*/  @!P0 IMAD.WIDE.U32 R4, R4, 0x4, R10.reuse ;  /* 0x0000000404048825 */ /* 0x100fe400078e000a */
[----:B------:R-:W2:Y:S02]  /*0130*/  @!P0 LDG.E R8, desc[UR4][R8.64] ;  /* 0x0000000408088981 */ /* 0x000ea4000c1e1900 */
[----:B------:R-:W-:Y:S02]  /*0140*/  @!P0 IMAD.WIDE.U32 R10, R12, 0x4, R10 ;  /* 0x000000040c0a8825 */ /* 0x000fe400078e000a */
[----:B------:R-:W2:Y:S04]  /*0150*/  @!P0 LDG.E R15, desc[UR4][R4.64] ;  /* 0x00000004040f8981 */ /* 0x000ea8000c1e1900 */
[----:B------:R-:W4:Y:S01]  /*0160*/  @!P0 LDG.E R10, desc[UR4][R10.64] ;  /* 0x000000040a0a8981 */ /* 0x000f22000c1e1900 */
[----:B---3--:R-:W-:-:S04]  /*0170*/  LEA R12, P1, R13, R16, 0x2 ;  /* 0x000000100d0c7211 */ /* 0x008fc800078210ff */
[----:B------:R-:W-:Y:S02]  /*0180*/  LEA.HI.X R13, R13, R17, RZ, 0x2, P1 ;  /* 0x000000110d0d7211 */ /* 0x000fe400008f14ff */
[----:B--2---:R-:W-:-:S05]  /*0190*/  @!P0 IADD3 R15, PT, PT, R8, R15, R6 ;  /* 0x0000000f080f8210 */ /* 0x004fca0007ffe006 */
[----:B----4-:R-:W-:-:S05]  /*01a0*/  @!P0 IMAD.IADD R15, R15, 0x1, R10 ;  /* 0x000000010f0f8824 */ /* 0x010fca00078e020a */
[----:B------:R0:W-:Y:S01]  /*01b0*/  @!P0 STG.E desc[UR4][R4.64], R15 ;  /* 0x0000000f04008986 */ /* 0x0001e2000c101904 */
[----:B------:R-:W-:Y:S01]  /*01c0*/  BAR.SYNC.DEFER_BLOCKING 0x0 ;  /* 0x0000000000007b1d */ /* 0x000fe20000010000 */
[----:B------:R-:W-:-:S13]  /*01d0*/  ISETP.GE.U32.AND P0, PT, R3, 0x2, PT ;  /* 0x000000020300780c */ /* 0x000fda0003f06070 */
[----:B0-----:R-:W-:Y:S05]  /*01e0*/  @!P0 BRA `(.L_x_25) ;  /* 0x00000000003c8947 */ /* 0x001fea0003800000 */
[----:B------:R-:W-:-:S07]  /*01f0*/  IMAD.WIDE.U32 R4, R2, 0x4, R12 ;  /* 0x0000000402047825 */ /* 0x000fce00078e000c */
.L_x_28:
        /* <DEDUP_REMOVED lines=9> */
.L_x_27:
[----:B------:R-:W-:Y:S05]  /*0290*/  BSYNC.RECONVERGENT B0 ;  /* 0x0000000000007941 */ /* 0x000fea0003800200 */
.L_x_26:
[----:B------:R-:W-:Y:S01]  /*02a0*/  BAR.SYNC.DEFER_BLOCKING 0x0 ;  /* 0x0000000000007b1d */ /* 0x000fe20000010000 */
[----:B------:R-:W-:Y:S01]  /*02b0*/  ISETP.GT.U32.AND P0, PT, R3, 0x3, PT ;  /* 0x000000030300780c */ /* 0x000fe20003f04070 */
[----:B------:R-:W-:-:S12]  /*02c0*/  IMAD.MOV.U32 R3, RZ, RZ, R11 ;  /* 0x000000ffff037224 */ /* 0x000fd800078e000b */
[----:B------:R-:W-:Y:S05]  /*02d0*/  @P0 BRA `(.L_x_28) ;  /* 0xfffffffc00c80947 */ /* 0x000fea000383ffff */
.L_x_25:
[----:B------:R-:W-:-:S13]  /*02e0*/  ISETP.NE.AND P0, PT, R2, RZ, PT ;  /* 0x000000ff0200720c */ /* 0x000fda0003f05270 */
[----:B------:R-:W-:Y:S05]  /*02f0*/  @P0 EXIT ;  /* 0x000000000000094d */ /* 0x000fea0003800000 */
[----:B------:R-:W2:Y:S01]  /*0300*/  LDG.E R13, desc[UR4][R12.64] ;  /* 0x000000040c0d7981 */ /* 0x000ea2000c1e1900 */
[----:B------:R-:W1:Y:S02]  /*0310*/  LDC.64 R2, c[0x0][0x388] ;  /* 0x0000e200ff027b82 */ /* 0x000e640000000a00 */
[----:B-1----:R-:W-:-:S05]  /*0320*/  IMAD.WIDE.U32 R2, R0, 0x4, R2 ;  /* 0x0000000400027825 */ /* 0x002fca00078e0002 */
[----:B--2---:R-:W-:Y:S01]  /*0330*/  STG.E desc[UR4][R2.64], R13 ;  /* 0x0000000d02007986 */ /* 0x004fe2000c101904 */
[----:B------:R-:W-:Y:S05]  /*0340*/  EXIT ;  /* 0x000000000000794d */ /* 0x000fea0003800000 */
.L_x_29:
        /* <DEDUP_REMOVED lines=11> */
.L_x_58:


//--------------------- .text._Z16reduceUnrolling2PiS_j --------------------------
	.section	.text._Z16reduceUnrolling2PiS_j,"ax",@progbits
	.align	128
        .global         _Z16reduceUnrolling2PiS_j
        .type           _Z16reduceUnrolling2PiS_j,@function
        .size           _Z16reduceUnrolling2PiS_j,(.L_x_59 - _Z16reduceUnrolling2PiS_j)
        .other          _Z16reduceUnrolling2PiS_j,@"STO_CUDA_ENTRY STV_DEFAULT"
_Z16reduceUnrolling2PiS_j:
.text._Z16reduceUnrolling2PiS_j:
[----:B------:R-:W-:Y:S01]  /*0000*/  LDC R1, c[0x0][0x37c] ;  /* 0x0000df00ff017b82 */ /* 0x000fe20000000800 */
[----:B------:R-:W0:Y:S01]  /*0010*/  S2R R0, SR_CTAID.X ;  /* 0x0000000000007919 */ /* 0x000e220000002500 */
[----:B------:R-:W0:Y:S06]  /*0020*/  LDCU UR6, c[0x0][0x360] ;  /* 0x00006c00ff0677ac */ /* 0x000e2c0008000800 */
[----:B------:R-:W1:Y:S01]  /*0030*/  LDC.64 R12, c[0x0][0x380] ;  /* 0x0000e000ff0c7b82 */ /* 0x000e620000000a00 */
[----:B------:R-:W2:Y:S01]  /*0040*/  S2R R10, SR_TID.X ;  /* 0x00000000000a7919 */ /* 0x000ea20000002100 */
[----:B------:R-:W3:Y:S01]  /*0050*/  LDCU UR4, c[0x0][0x390] ;  /* 0x00007200ff0477ac */ /* 0x000ee20008000800 */
[----:B0-----:R-:W-:-:S04]  /*0060*/  IMAD R2, R0, UR6, RZ ;  /* 0x0000000600027c24 */ /* 0x001fc8000f8e02ff */
[----:B------:R-:W-:-:S05]  /*0070*/  IMAD.SHL.U32 R7, R2, 0x2, RZ ;  /* 0x0000000202077824 */ /* 0x000fca00078e00ff */
[----:B--2---:R-:W-:-:S05]  /*0080*/  IADD3 R9, PT, PT, R7, R10, RZ ;  /* 0x0000000a07097210 */ /* 0x004fca0007ffe0ff */
[----:B------:R-:W-:-:S05]  /*0090*/  VIADD R3, R9, UR6 ;  /* 0x0000000609037c36 */ /* 0x000fca0008000000 */
[----:B---3--:R-:W-:Y:S01]  /*00a0*/  ISETP.GE.U32.AND P0, PT, R3, UR4, PT ;  /* 0x0000000403007c0c */ /* 0x008fe2000bf06070 */
[----:B------:R-:W0:-:S12]  /*00b0*/  LDCU.64 UR4, c[0x0][0x358] ;  /* 0x00006b00ff0477ac */ /* 0x000e180008000a00 */
[----:B------:R-:W2:Y:S02]  /*00c0*/  @!P0 LDC.64 R4, c[0x0][0x380] ;  /* 0x0000e000ff048b82 */ /* 0x000ea40000000a00 */
[----:B--2---:R-:W-:-:S04]  /*00d0*/  @!P0 IMAD.WIDE.U32 R2, R3, 0x4, R4 ;  /* 0x0000000403028825 */ /* 0x004fc800078e0004 */
[----:B------:R-:W-:Y:S02]  /*00e0*/  @!P0 IMAD.WIDE.U32 R4, R9, 0x4, R4 ;  /* 0x0000000409048825 */ /* 0x000fe400078e0004 */
[----:B0-----:R-:W2:Y:S04]  /*00f0*/  @!P0 LDG.E R2, desc[UR4][R2.64] ;  /* 0x0000000402028981 */ /* 0x001ea8000c1e1900 */
[----:B------:R-:W2:Y:S01]  /*0100*/  @!P0 LDG.E R9, desc[UR4][R4.64] ;  /* 0x0000000404098981 */ /* 0x000ea2000c1e1900 */
[----:B------:R-:W-:Y:S01]  /*0110*/  IMAD.U32 R8, RZ, RZ, UR6 ;  /* 0x00000006ff087e24 */ /* 0x000fe2000f8e00ff */
[----:B-1----:R-:W-:-:S04]  /*0120*/  LEA R6, P1, R7, R12, 0x2 ;  /* 0x0000000c07067211 */ /* 0x002fc800078210ff */
[----:B------:R-:W-:Y:S02]  /*0130*/  LEA.HI.X R7, R7, R13, RZ, 0x2, P1 ;  /* 0x0000000d07077211 */ /* 0x000fe400008f14ff */
[----:B--2---:R-:W-:-:S05]  /*0140*/  @!P0 IADD3 R9, PT, PT, R2, R9, RZ ;  /* 0x0000000902098210 */ /* 0x004fca0007ffe0ff */
[----:B------:R0:W-:Y:S01]  /*0150*/  @!P0 STG.E desc[UR4][R4.64], R9 ;  /* 0x0000000904008986 */ /* 0x0001e2000c101904 */
[----:B------:R-:W-:Y:S01]  /*0160*/  BAR.SYNC.DEFER_BLOCKING 0x0 ;  /* 0x0000000000007b1d */ /* 0x000fe20000010000 */
[----:B------:R-:W-:-:S13]  /*0170*/  ISETP.GE.U32.AND P0, PT, R8, 0x2, PT ;  /* 0x000000020800780c */ /* 0x000fda0003f06070 */
[----:B0-----:R-:W-:Y:S05]  /*0180*/  @!P0 BRA `(.L_x_30) ;  /* 0x00000000003c8947 */ /* 0x001fea0003800000 */
[----:B------:R-:W-:-:S07]  /*0190*/  IMAD.WIDE.U32 R2, R10, 0x4, R6 ;  /* 0x000000040a027825 */ /* 0x000fce00078e0006 */
.L_x_33:
        /* <DEDUP_REMOVED lines=9> */
.L_x_32:
[----:B------:R-:W-:Y:S05]  /*0230*/  BSYNC.RECONVERGENT B0 ;  /* 0x0000000000007941 */ /* 0x000fea0003800200 */
.L_x_31:
[----:B------:R-:W-:Y:S01]  /*0240*/  BAR.SYNC.DEFER_BLOCKING 0x0 ;  /* 0x0000000000007b1d */ /* 0x000fe20000010000 */
[----:B------:R-:W-:Y:S01]  /*0250*/  ISETP.GT.U32.AND P0, PT, R8, 0x3, PT ;  /* 0x000000030800780c */ /* 0x000fe20003f04070 */
[----:B------:R-:W-:-:S12]  /*0260*/  IMAD.MOV.U32 R8, RZ, RZ, R11 ;  /* 0x000000ffff087224 */ /* 0x000fd800078e000b */
[----:B------:R-:W-:Y:S05]  /*0270*/  @P0 BRA `(.L_x_33) ;  /* 0xfffffffc00c80947 */ /* 0x000fea000383ffff */
.L_x_30:
[----:B------:R-:W-:-:S13]  /*0280*/  ISETP.NE.AND P0, PT, R10, RZ, PT ;  /* 0x000000ff0a00720c */ /* 0x000fda0003f05270 */
[----:B------:R-:W-:Y:S05]  /*0290*/  @P0 EXIT ;  /* 0x000000000000094d */ /* 0x000fea0003800000 */
[----:B------:R-:W2:Y:S01]  /*02a0*/  LDG.E R7, desc[UR4][R6.64] ;  /* 0x0000000406077981 */ /* 0x000ea2000c1e1900 */
[----:B0-----:R-:W0:Y:S02]  /*02b0*/  LDC.64 R2, c[0x0][0x388] ;  /* 0x0000e200ff027b82 */ /* 0x001e240000000a00 */
[----:B0-----:R-:W-:-:S05]  /*02c0*/  IMAD.WIDE.U32 R2, R0, 0x4, R2 ;  /* 0x0000000400027825 */ /* 0x001fca00078e0002 */
[----:B--2---:R-:W-:Y:S01]  /*02d0*/  STG.E desc[UR4][R2.64], R7 ;  /* 0x0000000702007986 */ /* 0x004fe2000c101904 */
[----:B------:R-:W-:Y:S05]  /*02e0*/  EXIT ;  /* 0x000000000000794d */ /* 0x000fea0003800000 */
.L_x_34:
        /* <DEDUP_REMOVED lines=9> */
.L_x_59:


//--------------------- .text._Z17reduceInterleavedPiS_j --------------------------
	.section	.text._Z17reduceInterleavedPiS_j,"ax",@progbits
	.align	128
        .global         _Z17reduceInterleavedPiS_j
        .type           _Z17reduceInterleavedPiS_j,@function
        .size           _Z17reduceInterleavedPiS_j,(.L_x_60 - _Z17reduceInterleavedPiS_j)
        .other          _Z17reduceInterleavedPiS_j,@"STO_CUDA_ENTRY STV_DEFAULT"
_Z17reduceInterleavedPiS_j:
.text._Z17reduceInterleavedPiS_j:
[----:B------:R-:W-:Y:S01]  /*0000*/  LDC R1, c[0x0][0x37c] ;  /* 0x0000df00ff017b82 */ /* 0x000fe20000000800 */
[----:B------:R-:W0:Y:S01]  /*0010*/  S2R R11, SR_CTAID.X ;  /* 0x00000000000b7919 */ /* 0x000e220000002500 */
[----:B------:R-:W0:Y:S06]  /*0020*/  LDCU UR4, c[0x0][0x360] ;  /* 0x00006c00ff0477ac */ /* 0x000e2c0008000800 */
[----:B------:R-:W1:Y:S01]  /*0030*/  LDC.64 R2, c[0x0][0x380] ;  /* 0x0000e000ff027b82 */ /* 0x000e620000000a00 */
[----:B------:R-:W2:Y:S01]  /*0040*/  S2R R8, SR_TID.X ;  /* 0x0000000000087919 */ /* 0x000ea20000002100 */
[----:B------:R-:W3:Y:S01]  /*0050*/  LDCU UR5, c[0x0][0x390] ;  /* 0x00007200ff0577ac */ /* 0x000ee20008000800 */
[----:B0-----:R-:W-:-:S04]  /*0060*/  IMAD R5, R11, UR4, RZ ;  /* 0x000000040b057c24 */ /* 0x001fc8000f8e02ff */
[----:B--2---:R-:W-:-:S05]  /*0070*/  IMAD.IADD R0, R5, 0x1, R8 ;  /* 0x0000000105007824 */ /* 0x004fca00078e0208 */
[----:B---3--:R-:W-:Y:S01]  /*0080*/  ISETP.GE.U32.AND P0, PT, R0, UR5, PT ;  /* 0x0000000500007c0c */ /* 0x008fe2000bf06070 */
[----:B------:R-:W-:-:S12]  /*0090*/  IMAD.U32 R0, RZ, RZ, UR4 ;  /* 0x00000004ff007e24 */ /* 0x000fd8000f8e00ff */
[----:B-1----:R-:W-:Y:S05]  /*00a0*/  @P0 EXIT ;  /* 0x000000000000094d */ /* 0x002fea0003800000 */
[----:B------:R-:W-:Y:S01]  /*00b0*/  ISETP.GE.U32.AND P0, PT, R0, 0x2, PT ;  /* 0x000000020000780c */ /* 0x000fe20003f06070 */
[----:B------:R-:W0:Y:S01]  /*00c0*/  LDCU.64 UR4, c[0x0][0x358] ;  /* 0x00006b00ff0477ac */ /* 0x000e220008000a00 */
[----:B------:R-:W-:-:S11]  /*00d0*/  IMAD.WIDE.U32 R2, R5, 0x4, R2 ;  /* 0x0000000405027825 */ /* 0x000fd600078e0002 */
[----:B------:R-:W-:Y:S05]  /*00e0*/  @!P0 BRA `(.L_x_35) ;  /* 0x00000000003c8947 */ /* 0x000fea0003800000 */
[----:B------:R-:W-:-:S07]  /*00f0*/  IMAD.WIDE.U32 R4, R8, 0x4, R2 ;  /* 0x0000000408047825 */ /* 0x000fce00078e0002 */
.L_x_38:
[----:B------:R-:W-:Y:S01]  /*0100*/  SHF.R.U32.HI R13, RZ, 0x1, R0 ;  /* 0x00000001ff0d7819 */ /* 0x000fe20000011600 */
[----:B------:R-:W-:Y:S03]  /*0110*/  BSSY.RECONVERGENT B0, `(.L_x_36) ;  /* 0x0000008000007945 */ /* 0x000fe60003800200 */
[----:B------:R-:W-:-:S13]  /*0120*/  ISETP.GE.U32.AND P0, PT, R8, R13, PT ;  /* 0x0000000d0800720c */ /* 0x000fda0003f06070 */
[----:B-1----:R-:W-:Y:S05]  /*0130*/  @P0 BRA `(.L_x_37) ;  /* 0x0000000000140947 */ /* 0x002fea0003800000 */
[----:B------:R-:W-:Y:S01]  /*0140*/  IMAD.WIDE.U32 R6, R13, 0x4, R4 ;  /* 0x000000040d067825 */ /* 0x000fe200078e0004 */
[----:B0-----:R-:W2:Y:S05]  /*0150*/  LDG.E R9, desc[UR4][R4.64] ;  /* 0x0000000404097981 */ /* 0x001eaa000c1e1900 */
[----:B------:R-:W2:Y:S02]  /*0160*/  LDG.E R6, desc[UR4][R6.64] ;  /* 0x0000000406067981 */ /* 0x000ea4000c1e1900 */
[----:B--2---:R-:W-:-:S05]  /*0170*/  IADD3 R9, PT, PT, R6, R9, RZ ;  /* 0x0000000906097210 */ /* 0x004fca0007ffe0ff */
[----:B------:R1:W-:Y:S02]  /*0180*/  STG.E desc[UR4][R4.64], R9 ;  /* 0x0000000904007986 */ /* 0x0003e4000c101904 */
.L_x_37:
[----:B0-----:R-:W-:Y:S05]  /*0190*/  BSYNC.RECONVERGENT B0 ;  /* 0x0000000000007941 */ /* 0x001fea0003800200 */
.L_x_36:
[----:B------:R-:W-:Y:S01]  /*01a0*/  BAR.SYNC.DEFER_BLOCKING 0x0 ;  /* 0x0000000000007b1d */ /* 0x000fe20000010000 */
[----:B------:R-:W-:Y:S02]  /*01b0*/  ISETP.GT.U32.AND P0, PT, R0, 0x3, PT ;  /* 0x000000030000780c */ /* 0x000fe40003f04070 */
[----:B------:R-:W-:-:S11]  /*01c0*/  MOV R0, R13 ;  /* 0x0000000d00007202 */ /* 0x000fd60000000f00 */
[----:B------:R-:W-:Y:S05]  /*01d0*/  @P0 BRA `(.L_x_38) ;  /* 0xfffffffc00c80947 */ /* 0x000fea000383ffff */
.L_x_35:
[----:B------:R-:W-:-:S13]  /*01e0*/  ISETP.NE.AND P0, PT, R8, RZ, PT ;  /* 0x000000ff0800720c */ /* 0x000fda0003f05270 */
[----:B0-----:R-:W-:Y:S05]  /*01f0*/  @P0 EXIT ;  /* 0x000000000000094d */ /* 0x001fea0003800000 */
[----:B------:R-:W2:Y:S01]  /*0200*/  LDG.E R3, desc[UR4][R2.64] ;  /* 0x0000000402037981 */ /* 0x000ea2000c1e1900 */
[----:B-1----:R-:W0:Y:S02]  /*0210*/  LDC.64 R4, c[0x0][0x388] ;  /* 0x0000e200ff047b82 */ /* 0x002e240000000a00 */
[----:B0-----:R-:W-:-:S05]  /*0220*/  IMAD.WIDE.U32 R4, R11, 0x4, R4 ;  /* 0x000000040b047825 */ /* 0x001fca00078e0004 */
[----:B--2---:R-:W-:Y:S01]  /*0230*/  STG.E desc[UR4][R4.64], R3 ;  /* 0x0000000304007986 */ /* 0x004fe2000c101904 */
[----:B------:R-:W-:Y:S05]  /*0240*/  EXIT ;  /* 0x000000000000794d */ /* 0x000fea0003800000 */
.L_x_39:
        /* <DEDUP_REMOVED lines=11> */
.L_x_60:


//--------------------- .text._Z20reduceNeighboredLessPiS_j --------------------------
	.section	.text._Z20reduceNeighboredLessPiS_j,"ax",@progbits
	.align	128
        .global         _Z20reduceNeighboredLessPiS_j
        .type           _Z20reduceNeighboredLessPiS_j,@function
        .size           _Z20reduceNeighboredLessPiS_j,(.L_x_61 - _Z20reduceNeighboredLessPiS_j)
        .other          _Z20reduceNeighboredLessPiS_j,@"STO_CUDA_ENTRY STV_DEFAULT"
_Z20reduceNeighboredLessPiS_j:
.text._Z20reduceNeighboredLessPiS_j:
[----:B------:R-:W-:Y:S01]  /*0000*/  LDC R1, c[0x0][0x37c] ;  /* 0x0000df00ff017b82 */ /* 0x000fe20000000800 */
[----:B------:R-:W0:Y:S01]  /*0010*/  S2R R11, SR_CTAID.X ;  /* 0x00000000000b7919 */ /* 0x000e220000002500 */
[----:B------:R-:W0:Y:S01]  /*0020*/  LDCU UR5, c[0x0][0x360] ;  /* 0x00006c00ff0577ac */ /* 0x000e220008000800 */
[----:B------:R-:W1:Y:S01]  /*0030*/  S2R R0, SR_TID.X ;  /* 0x0000000000007919 */ /* 0x000e620000002100 */
[----:B------:R-:W2:Y:S01]  /*0040*/  LDCU UR4, c[0x0][0x390] ;  /* 0x00007200ff0477ac */ /* 0x000ea20008000800 */
[----:B0-----:R-:W-:-:S05]  /*0050*/  IMAD R5, R11, UR5, RZ ;  /* 0x000000050b057c24 */ /* 0x001fca000f8e02ff */
[----:B-1----:R-:W-:-:S04]  /*0060*/  IADD3 R2, PT, PT, R5, R0, RZ ;  /* 0x0000000005027210 */ /* 0x002fc80007ffe0ff */
[----:B--2---:R-:W-:Y:S02]  /*0070*/  ISETP.GE.U32.AND P0, PT, R2, UR4, PT ;  /* 0x0000000402007c0c */ /* 0x004fe4000bf06070 */
[----:B------:R-:W0:Y:S11]  /*0080*/  LDC.64 R2, c[0x0][0x380] ;  /* 0x0000e000ff027b82 */ /* 0x000e360000000a00 */
[----:B------:R-:W-:Y:S05]  /*0090*/  @P0 EXIT ;  /* 0x000000000000094d */ /* 0x000fea0003800000 */
[----:B------:R-:W-:Y:S01]  /*00a0*/  UISETP.GE.U32.AND UP0, UPT, UR5, 0x2, UPT ;  /* 0x000000020500788c */ /* 0x000fe2000bf06070 */
[----:B0-----:R-:W-:Y:S01]  /*00b0*/  IMAD.WIDE.U32 R2, R5, 0x4, R2 ;  /* 0x0000000405027825 */ /* 0x001fe200078e0002 */
[----:B------:R-:W0:Y:S07]  /*00c0*/  LDCU.64 UR6, c[0x0][0x358] ;  /* 0x00006b00ff0677ac */ /* 0x000e2e0008000a00 */
[----:B------:R-:W-:Y:S05]  /*00d0*/  BRA.U !UP0, `(.L_x_40) ;  /* 0x0000000108487547 */ /* 0x000fea000b800000 */
[----:B------:R-:W-:Y:S02]  /*00e0*/  HFMA2 R7, -RZ, RZ, 0, 5.9604644775390625e-08 ;  /* 0x00000001ff077431 */ /* 0x000fe400000001ff */
[----:B------:R-:W-:Y:S01]  /*00f0*/  IMAD.WIDE.U32 R4, R0, 0x4, R2 ;  /* 0x0000000400047825 */ /* 0x000fe200078e0002 */
[----:B------:R-:W-:-:S12]  /*0100*/  USHF.R.U32.HI UR4, URZ, 0x1, UR5 ;  /* 0x00000001ff047899 */ /* 0x000fd80008011605 */
.L_x_43:
[----:B------:R-:W-:Y:S01]  /*0110*/  SHF.L.U32 R13, R7, 0x1, RZ ;  /* 0x00000001070d7819 */ /* 0x000fe200000006ff */
[----:B------:R-:W-:Y:S04]  /*0120*/  BSSY.RECONVERGENT B0, `(.L_x_41) ;  /* 0x0000009000007945 */ /* 0x000fe80003800200 */
[----:B------:R-:W-:-:S05]  /*0130*/  IMAD R6, R13, R0, RZ ;  /* 0x000000000d067224 */ /* 0x000fca00078e02ff */
[----:B------:R-:W-:-:S13]  /*0140*/  ISETP.GE.U32.AND P0, PT, R6, UR4, PT ;  /* 0x0000000406007c0c */ /* 0x000fda000bf06070 */
[----:B-1----:R-:W-:Y:S05]  /*0150*/  @P0 BRA `(.L_x_42) ;  /* 0x0000000000140947 */ /* 0x002fea0003800000 */
[----:B------:R-:W-:Y:S01]  /*0160*/  IMAD.WIDE R6, R7, 0x4, R4 ;  /* 0x0000000407067825 */ /* 0x000fe200078e0204 */
[----:B0-----:R-:W2:Y:S05]  /*0170*/  LDG.E R9, desc[UR6][R4.64] ;  /* 0x0000000604097981 */ /* 0x001eaa000c1e1900 */
[----:B------:R-:W2:Y:S02]  /*0180*/  LDG.E R6, desc[UR6][R6.64] ;  /* 0x0000000606067981 */ /* 0x000ea4000c1e1900 */
[----:B--2---:R-:W-:-:S05]  /*0190*/  IADD3 R9, PT, PT, R6, R9, RZ ;  /* 0x0000000906097210 */ /* 0x004fca0007ffe0ff */
[----:B------:R1:W-:Y:S02]  /*01a0*/  STG.E desc[UR6][R4.64], R9 ;  /* 0x0000000904007986 */ /* 0x0003e4000c101906 */
.L_x_42:
[----:B0-----:R-:W-:Y:S05]  /*01b0*/  BSYNC.RECONVERGENT B0 ;  /* 0x0000000000007941 */ /* 0x001fea0003800200 */
.L_x_41:
[----:B------:R-:W-:Y:S01]  /*01c0*/  BAR.SYNC.DEFER_BLOCKING 0x0 ;  /* 0x0000000000007b1d */ /* 0x000fe20000010000 */
[----:B------:R-:W-:Y:S02]  /*01d0*/  ISETP.GE.U32.AND P0, PT, R13, UR5, PT ;  /* 0x000000050d007c0c */ /* 0x000fe4000bf06070 */
[----:B------:R-:W-:-:S11]  /*01e0*/  MOV R7, R13 ;  /* 0x0000000d00077202 */ /* 0x000fd60000000f00 */
[----:B------:R-:W-:Y:S05]  /*01f0*/  @!P0 BRA `(.L_x_43) ;  /* 0xfffffffc00c48947 */ /* 0x000fea000383ffff */
.L_x_40:
[----:B------:R-:W-:-:S13]  /*0200*/  ISETP.NE.AND P0, PT, R0, RZ, PT ;  /* 0x000000ff0000720c */ /* 0x000fda0003f05270 */
[----:B0-----:R-:W-:Y:S05]  /*0210*/  @P0 EXIT ;  /* 0x000000000000094d */ /* 0x001fea0003800000 */
[----:B------:R-:W2:Y:S01]  /*0220*/  LDG.E R3, desc[UR6][R2.64] ;  /* 0x0000000602037981 */ /* 0x000ea2000c1e1900 */
[----:B-1----:R-:W0:Y:S02]  /*0230*/  LDC.64 R4, c[0x0][0x388] ;  /* 0x0000e200ff047b82 */ /* 0x002e240000000a00 */
[----:B0-----:R-:W-:-:S05]  /*0240*/  IMAD.WIDE.U32 R4, R11, 0x4, R4 ;  /* 0x000000040b047825 */ /* 0x001fca00078e0004 */
[----:B--2---:R-:W-:Y:S01]  /*0250*/  STG.E desc[UR6][R4.64], R3 ;  /* 0x0000000304007986 */ /* 0x004fe2000c101906 */
[----:B------:R-:W-:Y:S05]  /*0260*/  EXIT ;  /* 0x000000000000794d */ /* 0x000fea0003800000 */
.L_x_44:
        /* <DEDUP_REMOVED lines=9> */
.L_x_61:


//--------------------- .text._Z16reduceNeighboredPiS_j --------------------------
	.section	.text._Z16reduceNeighboredPiS_j,"ax",@progbits
	.align	128
        .global         _Z16reduceNeighboredPiS_j
        .type           _Z16reduceNeighboredPiS_j,@function
        .size           _Z16reduceNeighboredPiS_j,(.L_x_62 - _Z16reduceNeighboredPiS_j)
        .other          _Z16reduceNeighboredPiS_j,@"STO_CUDA_ENTRY STV_DEFAULT"
_Z16reduceNeighboredPiS_j:
.text._Z16reduceNeighboredPiS_j:
[----:B------:R-:W-:Y:S01]  /*0000*/  LDC R1, c[0x0][0x37c] ;  /* 0x0000df00ff017b82 */ /* 0x000fe20000000800 */
[----:B------:R-:W0:Y:S01]  /*0010*/  S2R R13, SR_CTAID.X ;  /* 0x00000000000d7919 */ /* 0x000e220000002500 */
[----:B------:R-:W0:Y:S06]  /*0020*/  LDCU UR4, c[0x0][0x360] ;  /* 0x00006c00ff0477ac */ /* 0x000e2c0008000800 */
[----:B------:R-:W1:Y:S01]  /*0030*/  LDC.64 R2, c[0x0][0x380] ;  /* 0x0000e000ff027b82 */ /* 0x000e620000000a00 */
[----:B------:R-:W2:Y:S01]  /*0040*/  S2R R11, SR_TID.X ;  /* 0x00000000000b7919 */ /* 0x000ea20000002100 */
[----:B------:R-:W3:Y:S01]  /*0050*/  LDCU UR5, c[0x0][0x390] ;  /* 0x00007200ff0577ac */ /* 0x000ee20008000800 */
[----:B0-----:R-:W-:-:S05]  /*0060*/  IMAD R5, R13, UR4, RZ ;  /* 0x000000040d057c24 */ /* 0x001fca000f8e02ff */
[----:B--2---:R-:W-:-:S04]  /*0070*/  IADD3 R0, PT, PT, R5, R11, RZ ;  /* 0x0000000b05007210 */ /* 0x004fc80007ffe0ff */
[----:B---3--:R-:W-:-:S13]  /*0080*/  ISETP.GE.U32.AND P0, PT, R0, UR5, PT ;  /* 0x0000000500007c0c */ /* 0x008fda000bf06070 */
[----:B-1----:R-:W-:Y:S05]  /*0090*/  @P0 EXIT ;  /* 0x000000000000094d */ /* 0x002fea0003800000 */
[----:B------:R-:W-:Y:S01]  /*00a0*/  UISETP.GE.U32.AND UP0, UPT, UR4, 0x2, UPT ;  /* 0x000000020400788c */ /* 0x000fe2000bf06070 */
[----:B------:R-:W-:Y:S01]  /*00b0*/  IMAD.WIDE.U32 R2, R5, 0x4, R2 ;  /* 0x0000000405027825 */ /* 0x000fe200078e0002 */
[----:B------:R-:W0:Y:S07]  /*00c0*/  LDCU.64 UR6, c[0x0][0x358] ;  /* 0x00006b00ff0677ac */ /* 0x000e2e0008000a00 */
[----:B------:R-:W-:Y:S05]  /*00d0*/  BRA.U !UP0, `(.L_x_45) ;  /* 0x0000000108447547 */ /* 0x000fea000b800000 */
[----:B------:R-:W-:Y:S02]  /*00e0*/  HFMA2 R7, -RZ, RZ, 0, 5.9604644775390625e-08 ;  /* 0x00000001ff077431 */ /* 0x000fe400000001ff */
[----:B------:R-:W-:-:S07]  /*00f0*/  IMAD.WIDE.U32 R4, R11, 0x4, R2 ;  /* 0x000000040b047825 */ /* 0x000fce00078e0002 */
.L_x_48:
[----:B------:R-:W-:Y:S01]  /*0100*/  SHF.L.U32 R8, R7, 0x1, RZ ;  /* 0x0000000107087819 */ /* 0x000fe200000006ff */
[----:B------:R-:W-:Y:S04]  /*0110*/  BSSY.RECONVERGENT B0, `(.L_x_46) ;  /* 0x0000009000007945 */ /* 0x000fe80003800200 */
[----:B------:R-:W-:-:S05]  /*0120*/  VIADD R0, R8, 0xffffffff ;  /* 0xffffffff08007836 */ /* 0x000fca0000000000 */
[----:B------:R-:W-:-:S13]  /*0130*/  LOP3.LUT P0, RZ, R0, R11, RZ, 0xc0, !PT ;  /* 0x0000000b00ff7212 */ /* 0x000fda000780c0ff */
[----:B-1----:R-:W-:Y:S05]  /*0140*/  @P0 BRA `(.L_x_47) ;  /* 0x0000000000140947 */ /* 0x002fea0003800000 */
[----:B------:R-:W-:Y:S01]  /*0150*/  IMAD.WIDE R6, R7, 0x4, R4 ;  /* 0x0000000407067825 */ /* 0x000fe200078e0204 */
[----:B0-----:R-:W2:Y:S05]  /*0160*/  LDG.E R9, desc[UR6][R4.64] ;  /* 0x0000000604097981 */ /* 0x001eaa000c1e1900 */
[----:B------:R-:W2:Y:S02]  /*0170*/  LDG.E R6, desc[UR6][R6.64] ;  /* 0x0000000606067981 */ /* 0x000ea4000c1e1900 */
[----:B--2---:R-:W-:-:S05]  /*0180*/  IADD3 R9, PT, PT, R6, R9, RZ ;  /* 0x0000000906097210 */ /* 0x004fca0007ffe0ff */
[----:B------:R1:W-:Y:S02]  /*0190*/  STG.E desc[UR6][R4.64], R9 ;  /* 0x0000000904007986 */ /* 0x0003e4000c101906 */
.L_x_47:
[----:B0-----:R-:W-:Y:S05]  /*01a0*/  BSYNC.RECONVERGENT B0 ;  /* 0x0000000000007941 */ /* 0x001fea0003800200 */
.L_x_46:
[----:B------:R-:W-:Y:S01]  /*01b0*/  BAR.SYNC.DEFER_BLOCKING 0x0 ;  /* 0x0000000000007b1d */ /* 0x000fe20000010000 */
[----:B------:R-:W-:Y:S01]  /*01c0*/  ISETP.GE.U32.AND P0, PT, R8, UR4, PT ;  /* 0x0000000408007c0c */ /* 0x000fe2000bf06070 */
[----:B------:R-:W-:-:S12]  /*01d0*/  IMAD.MOV.U32 R7, RZ, RZ, R8 ;  /* 0x000000ffff077224 */ /* 0x000fd800078e0008 */
[----:B------:R-:W-:Y:S05]  /*01e0*/  @!P0 BRA `(.L_x_48) ;  /* 0xfffffffc00c48947 */ /* 0x000fea000383ffff */
.L_x_45:
[----:B------:R-:W-:-:S13]  /*01f0*/  ISETP.NE.AND P0, PT, R11, RZ, PT ;  /* 0x000000ff0b00720c */ /* 0x000fda0003f05270 */
[----:B0-----:R-:W-:Y:S05]  /*0200*/  @P0 EXIT ;  /* 0x000000000000094d */ /* 0x001fea0003800000 */
[----:B------:R-:W2:Y:S01]  /*0210*/  LDG.E R3, desc[UR6][R2.64] ;  /* 0x0000000602037981 */ /* 0x000ea2000c1e1900 */
[----:B-1----:R-:W0:Y:S02]  /*0220*/  LDC.64 R4, c[0x0][0x388] ;  /* 0x0000e200ff047b82 */ /* 0x002e240000000a00 */
[----:B0-----:R-:W-:-:S05]  /*0230*/  IMAD.WIDE.U32 R4, R13, 0x4, R4 ;  /* 0x000000040d047825 */ /* 0x001fca00078e0004 */
[----:B--2---:R-:W-:Y:S01]  /*0240*/  STG.E desc[UR6][R4.64], R3 ;  /* 0x0000000304007986 */ /* 0x004fe2000c101906 */
[----:B------:R-:W-:Y:S05]  /*0250*/  EXIT ;  /* 0x000000000000794d */ /* 0x000fea0003800000 */
.L_x_49:
        /* <DEDUP_REMOVED lines=10> */
.L_x_62:


//--------------------- .text._Z9warmingUpPiS_j   --------------------------
	.section	.text._Z9warmingUpPiS_j,"ax",@progbits
	.align	128
        .global         _Z9warmingUpPiS_j
        .type           _Z9warmingUpPiS_j,@function
        .size           _Z9warmingUpPiS_j,(.L_x_63 - _Z9warmingUpPiS_j)
        .other          _Z9warmingUpPiS_j,@"STO_CUDA_ENTRY STV_DEFAULT"
_Z9warmingUpPiS_j:
.text._Z9warmingUpPiS_j:
        /* <DEDUP_REMOVED lines=16> */
.L_x_53:
        /* <DEDUP_REMOVED lines=10> */
.L_x_52:
[----:B0-----:R-:W-:Y:S05]  /*01a0*/  BSYNC.RECONVERGENT B0 ;  /* 0x0000000000007941 */ /* 0x001fea0003800200 */
.L_x_51:
[----:B------:R-:W-:Y:S01]  /*01b0*/  BAR.SYNC.DEFER_BLOCKING 0x0 ;  /* 0x0000000000007b1d */ /* 0x000fe20000010000 */
[----:B------:R-:W-:Y:S01]  /*01c0*/  ISETP.GE.U32.AND P0, PT, R8, UR4, PT ;  /* 0x0000000408007c0c */ /* 0x000fe2000bf06070 */
[----:B------:R-:W-:-:S12]  /*01d0*/  IMAD.MOV.U32 R7, RZ, RZ, R8 ;  /* 0x000000ffff077224 */ /* 0x000fd800078e0008 */
[----:B------:R-:W-:Y:S05]  /*01e0*/  @!P0 BRA `(.L_x_53) ;  /* 0xfffffffc00c48947 */ /* 0x000fea000383ffff */
.L_x_50:
[----:B------:R-:W-:-:S13]  /*01f0*/  ISETP.NE.AND P0, PT, R11, RZ, PT ;  /* 0x000000ff0b00720c */ /* 0x000fda0003f05270 */
[----:B0-----:R-:W-:Y:S05]  /*0200*/  @P0 EXIT ;  /* 0x000000000000094d */ /* 0x001fea0003800000 */
[----:B------:R-:W2:Y:S01]  /*0210*/  LDG.E R3, desc[UR6][R2.64] ;  /* 0x0000000602037981 */ /* 0x000ea2000c1e1900 */
[----:B-1----:R-:W0:Y:S02]  /*0220*/  LDC.64 R4, c[0x0][0x388] ;  /* 0x0000e200ff047b82 */ /* 0x002e240000000a00 */
[----:B0-----:R-:W-:-:S05]  /*0230*/  IMAD.WIDE.U32 R4, R13, 0x4, R4 ;  /* 0x000000040d047825 */ /* 0x001fca00078e0004 */
[----:B--2---:R-:W-:Y:S01]  /*0240*/  STG.E desc[UR6][R4.64], R3 ;  /* 0x0000000304007986 */ /* 0x004fe2000c101906 */
[----:B------:R-:W-:Y:S05]  /*0250*/  EXIT ;  /* 0x000000000000794d */ /* 0x000fea0003800000 */
.L_x_54:
        /* <DEDUP_REMOVED lines=10> */
.L_x_63:


//--------------------- .nv.shared.reserved.0     --------------------------
	.section	.nv.shared.reserved.0,"aw",@nobits
	.weak		__nv_reservedSMEM_offset_0_alias
	.size		__nv_reservedSMEM_offset_0_alias, 0, 64
	.other		__nv_reservedSMEM_offset_0_alias,@"STO_CUDA_RESERVED_SHARED STV_DEFAULT"
__nv_reservedSMEM_offset_0_alias:
	.zero		0
	.zero		64


//--------------------- .nv.constant0._Z26reduceCompleteUnrollWarps8PiS_j --------------------------
	.section	.nv.constant0._Z26reduceCompleteUnrollWarps8PiS_j,"a",@progbits
	.sectionflags	@""
	.align	4
.nv.constant0._Z26reduceCompleteUnrollWarps8PiS_j:
	.zero		916


//--------------------- .nv.constant0._Z18reduceUnrollWarps8PiS_j --------------------------
	.section	.nv.constant0._Z18reduceUnrollWarps8PiS_j,"a",@progbits
	.sectionflags	@""
	.align	4
.nv.constant0._Z18reduceUnrollWarps8PiS_j:
	.zero		916


//--------------------- .nv.constant0._Z16reduceUnrolling8PiS_j --------------------------
	.section	.nv.constant0._Z16reduceUnrolling8PiS_j,"a",@progbits
	.sectionflags	@""
	.align	4
.nv.constant0._Z16reduceUnrolling8PiS_j:
	.zero		916


//--------------------- .nv.constant0._Z16reduceUnrolling4PiS_j --------------------------
	.section	.nv.constant0._Z16reduceUnrolling4PiS_j,"a",@progbits
	.sectionflags	@""
	.align	4
.nv.constant0._Z16reduceUnrolling4PiS_j:
	.zero		916


//--------------------- .nv.constant0._Z16reduceUnrolling2PiS_j --------------------------
	.section	.nv.constant0._Z16reduceUnrolling2PiS_j,"a",@progbits
	.sectionflags	@""
	.align	4
.nv.constant0._Z16reduceUnrolling2PiS_j:
	.zero		916


//--------------------- .nv.constant0._Z17reduceInterleavedPiS_j --------------------------
	.section	.nv.constant0._Z17reduceInterleavedPiS_j,"a",@progbits
	.sectionflags	@""
	.align	4
.nv.constant0._Z17reduceInterleavedPiS_j:
	.zero		916


//--------------------- .nv.constant0._Z20reduceNeighboredLessPiS_j --------------------------
	.section	.nv.constant0._Z20reduceNeighboredLessPiS_j,"a",@progbits
	.sectionflags	@""
	.align	4
.nv.constant0._Z20reduceNeighboredLessPiS_j:
	.zero		916


//--------------------- .nv.constant0._Z16reduceNeighboredPiS_j --------------------------
	.section	.nv.constant0._Z16reduceNeighboredPiS_j,"a",@progbits
	.sectionflags	@""
	.align	4
.nv.constant0._Z16reduceNeighboredPiS_j:
	.zero		916


//--------------------- .nv.constant0._Z9warmingUpPiS_j --------------------------
	.section	.nv.constant0._Z9warmingUpPiS_j,"a",@progbits
	.sectionflags	@""
	.align	4
.nv.constant0._Z9warmingUpPiS_j:
	.zero		916


//--------------------- SYMBOLS --------------------------

	.type		.nv.reservedSmem.offset0,@object
	.size		.nv.reservedSmem.offset0,0x4
